// auto-generated by cutlass_sweep.gemm — config: {"arch": "sm_90", "cluster_m": 2, "cluster_n": 1, "dtype": "tf32", "stages": 5, "tile_k": 32, "tile_m": 128, "tile_n": 256}
#include "cutlass/cutlass.h"
#include "cutlass/gemm/collective/collective_builder.hpp"
#include "cutlass/gemm/device/gemm_universal_adapter.h"
#include "cutlass/gemm/kernel/gemm_universal.hpp"
#include "cutlass/epilogue/collective/collective_builder.hpp"

using ElemA = cutlass::tfloat32_t;
using ElemB = cutlass::tfloat32_t;
using ElemCD = cutlass::tfloat32_t;
using Acc  = float;
using TileShape    = cute::Shape<cute::_128, cute::_256, cute::_32>;
using ClusterShape = cute::Shape<cute::_2, cute::_1, cute::_1>;

using CollectiveEpilogue = typename cutlass::epilogue::collective::CollectiveBuilder<
    cutlass::arch::Sm90, cutlass::arch::OpClassTensorOp,
    TileShape, ClusterShape,
    cutlass::epilogue::collective::EpilogueTileAuto,
    Acc, Acc,
    ElemCD, cutlass::layout::RowMajor, 128 / cutlass::sizeof_bits<ElemCD>::value,
    ElemCD, cutlass::layout::RowMajor, 128 / cutlass::sizeof_bits<ElemCD>::value,
    cutlass::epilogue::collective::EpilogueScheduleAuto
  >::CollectiveOp;

using CollectiveMainloop = typename cutlass::gemm::collective::CollectiveBuilder<
    cutlass::arch::Sm90, cutlass::arch::OpClassTensorOp,
    ElemA, cutlass::layout::RowMajor, 128 / cutlass::sizeof_bits<ElemA>::value,
    ElemB, cutlass::layout::ColumnMajor, 128 / cutlass::sizeof_bits<ElemB>::value,
    Acc,
    TileShape, ClusterShape,
    cutlass::gemm::collective::StageCount<5>,
    cutlass::gemm::collective::KernelScheduleAuto
  >::CollectiveOp;

using GemmKernel = cutlass::gemm::kernel::GemmUniversal<
    cute::Shape<int,int,int,int>,
    CollectiveMainloop,
    CollectiveEpilogue
>;
using Gemm = cutlass::gemm::device::GemmUniversalAdapter<GemmKernel>;

// Force the device kernel symbol into the cubin without needing a host main.
auto* _anchor = &cutlass::device_kernel<GemmKernel>;


// ===== COMPILED SASS (sm_90a) =====

	.target	sm_90a

	.elftype	@"ET_EXEC"


//--------------------- .note.nv.tkinfo           --------------------------
	.section	.note.nv.tkinfo,"",@"SHT_NOTE"
	.sectionflags	@"SHF_NOTE_NV_TKINFO"
	.tkinfo
        /*0018*/ 	.word	0x00000002
        /*0030*/ 	.string	""
        /*0030*/ 	.string	"ptxas"
        /*0030*/ 	.string	"Cuda compilation tools, release 13.0, V13.0.88"
        /*0030*/ 	.string	"Build cuda_13.0.r13.0/compiler.36424714_0"
        /*0030*/ 	.string	"-arch sm_90a -m 64 "



//--------------------- .note.nv.cuinfo           --------------------------
	.section	.note.nv.cuinfo,"",@"SHT_NOTE"
	.sectionflags	@"SHF_NOTE_NV_CUINFO"
        /*0018*/ 	.short	0x0002
        /*001a*/ 	.short	0x005a
        /*001c*/ 	.short	0x0082
	.zero		2


//--------------------- .nv.info                  --------------------------
	.section	.nv.info,"",@"SHT_CUDA_INFO"
	.align	4


	//----- nvinfo : EIATTR_REGCOUNT
	.align		4
        /*0000*/ 	.byte	0x04, 0x2f
        /*0002*/ 	.short	(.L_15 - .L_14)
	.align		4
.L_14:
        /*0004*/ 	.word	index@(_ZN7cutlass13device_kernelINS_4gemm6kernel13GemmUniversalIN4cute5tupleIJiiiiEEENS1_10collective13CollectiveMmaINS1_34MainloopSm90TmaGmmaWarpSpecializedILi5ENS5_IJNS4_1CILi2EEENSA_ILi1EEESC_EEENS1_35KernelTmaWarpSpecializedCooperativeEEENS5_IJNSA_ILi128EEENSA_ILi256EEENSA_ILi32EEEEEENS_10tfloat32_tENS5_IJlSC_lEEESK_SL_NS4_8TiledMMAINS4_8MMA_AtomIJNS4_4SM904GMMA30MMA_64x256x8_F32TF32TF32_SS_TNILNSP_7ScaleInE1ELSR_1EEEEEENS4_6LayoutISD_NS5_IJSC_NSA_ILi0EEESV_EEEEENS5_IJNS4_10UnderscoreESY_SY_EEEEENS4_13SM90_TMA_LOADENS4_14ComposedLayoutINS4_7SwizzleILi3ELi4ELi3EEENS4_18smem_ptr_flag_bitsILi32EEENSU_INS5_IJNSA_ILi8EEESI_EEENS5_IJSI_SC_EEEEEEEvNS4_8identityENS4_23SM90_TMA_LOAD_MULTICASTES1B_vS1C_EENS_8epilogue10collective6detail29Sm90TmaWarpSpecializedAdapterINS1G_15DefaultEpilogueISK_SL_SL_NS1F_6thread17LinearCombinationISK_Li1EffLNS1K_9ScaleType4KindE0ELNS_15FloatRoundStyleE2ESK_EENS1_15EpilogueDefaultEEEEEvvEEEEvNT_6ParamsE)
        /*0008*/ 	.word	0x000000a8


	//----- nvinfo : EIATTR_FRAME_SIZE
	.align		4
.L_15:
        /*000c*/ 	.byte	0x04, 0x11
        /*000e*/ 	.short	(.L_17 - .L_16)
	.align		4
.L_16:
        /*0010*/ 	.word	index@(_ZN7cutlass13device_kernelINS_4gemm6kernel13GemmUniversalIN4cute5tupleIJiiiiEEENS1_10collective13CollectiveMmaINS1_34MainloopSm90TmaGmmaWarpSpecializedILi5ENS5_IJNS4_1CILi2EEENSA_ILi1EEESC_EEENS1_35KernelTmaWarpSpecializedCooperativeEEENS5_IJNSA_ILi128EEENSA_ILi256EEENSA_ILi32EEEEEENS_10tfloat32_tENS5_IJlSC_lEEESK_SL_NS4_8TiledMMAINS4_8MMA_AtomIJNS4_4SM904GMMA30MMA_64x256x8_F32TF32TF32_SS_TNILNSP_7ScaleInE1ELSR_1EEEEEENS4_6LayoutISD_NS5_IJSC_NSA_ILi0EEESV_EEEEENS5_IJNS4_10UnderscoreESY_SY_EEEEENS4_13SM90_TMA_LOADENS4_14ComposedLayoutINS4_7SwizzleILi3ELi4ELi3EEENS4_18smem_ptr_flag_bitsILi32EEENSU_INS5_IJNSA_ILi8EEESI_EEENS5_IJSI_SC_EEEEEEEvNS4_8identityENS4_23SM90_TMA_LOAD_MULTICASTES1B_vS1C_EENS_8epilogue10collective6detail29Sm90TmaWarpSpecializedAdapterINS1G_15DefaultEpilogueISK_SL_SL_NS1F_6thread17LinearCombinationISK_Li1EffLNS1K_9ScaleType4KindE0ELNS_15FloatRoundStyleE2ESK_EENS1_15EpilogueDefaultEEEEEvvEEEEvNT_6ParamsE)
        /*0014*/ 	.word	0x00000000


	//----- nvinfo : EIATTR_MIN_STACK_SIZE
	.align		4
.L_17:
        /*0018*/ 	.byte	0x04, 0x12
        /*001a*/ 	.short	(.L_19 - .L_18)
	.align		4
.L_18:
        /*001c*/ 	.word	index@(_ZN7cutlass13device_kernelINS_4gemm6kernel13GemmUniversalIN4cute5tupleIJiiiiEEENS1_10collective13CollectiveMmaINS1_34MainloopSm90TmaGmmaWarpSpecializedILi5ENS5_IJNS4_1CILi2EEENSA_ILi1EEESC_EEENS1_35KernelTmaWarpSpecializedCooperativeEEENS5_IJNSA_ILi128EEENSA_ILi256EEENSA_ILi32EEEEEENS_10tfloat32_tENS5_IJlSC_lEEESK_SL_NS4_8TiledMMAINS4_8MMA_AtomIJNS4_4SM904GMMA30MMA_64x256x8_F32TF32TF32_SS_TNILNSP_7ScaleInE1ELSR_1EEEEEENS4_6LayoutISD_NS5_IJSC_NSA_ILi0EEESV_EEEEENS5_IJNS4_10UnderscoreESY_SY_EEEEENS4_13SM90_TMA_LOADENS4_14ComposedLayoutINS4_7SwizzleILi3ELi4ELi3EEENS4_18smem_ptr_flag_bitsILi32EEENSU_INS5_IJNSA_ILi8EEESI_EEENS5_IJSI_SC_EEEEEEEvNS4_8identityENS4_23SM90_TMA_LOAD_MULTICASTES1B_vS1C_EENS_8epilogue10collective6detail29Sm90TmaWarpSpecializedAdapterINS1G_15DefaultEpilogueISK_SL_SL_NS1F_6thread17LinearCombinationISK_Li1EffLNS1K_9ScaleType4KindE0ELNS_15FloatRoundStyleE2ESK_EENS1_15EpilogueDefaultEEEEEvvEEEEvNT_6ParamsE)
        /*0020*/ 	.word	0x00000000
.L_19:


//--------------------- .nv.compat                --------------------------
	.section	.nv.compat,"",@"SHT_CUDA_COMPAT_INFO"
	.align	4
        /*0000*/ 	.byte	0x02, 0x09, 0x01, 0x00, 0x02, 0x02, 0x04, 0x00, 0x02, 0x05, 0x05, 0x00, 0x03, 0x07, 0x01, 0x01
        /*0010*/ 	.byte	0x02, 0x03, 0x01, 0x00, 0x02, 0x06, 0x01, 0x00, 0x04, 0x0b, 0x08, 0x00, 0x00, 0x00, 0x00, 0x00
        /*0020*/ 	.byte	0x00, 0x00, 0x00, 0x00


//--------------------- .nv.info._ZN7cutlass13device_kernelINS_4gemm6kernel13GemmUniversalIN4cute5tupleIJiiiiEEENS1_10collective13CollectiveMmaINS1_34MainloopSm90TmaGmmaWarpSpecializedILi5ENS5_IJNS4_1CILi2EEENSA_ILi1EEESC_EEENS1_35KernelTmaWarpSpecializedCooperativeEEENS5_IJNSA_ILi128EEENSA_ILi256EEENSA_ILi32EEEEEENS_10tfloat32_tENS5_IJlSC_lEEESK_SL_NS4_8TiledMMAINS4_8MMA_AtomIJNS4_4SM904GMMA30MMA_64x256x8_F32TF32TF32_SS_TNILNSP_7ScaleInE1ELSR_1EEEEEENS4_6LayoutISD_NS5_IJSC_NSA_ILi0EEESV_EEEEENS5_IJNS4_10UnderscoreESY_SY_EEEEENS4_13SM90_TMA_LOADENS4_14ComposedLayoutINS4_7SwizzleILi3ELi4ELi3EEENS4_18smem_ptr_flag_bitsILi32EEENSU_INS5_IJNSA_ILi8EEESI_EEENS5_IJSI_SC_EEEEEEEvNS4_8identityENS4_23SM90_TMA_LOAD_MULTICASTES1B_vS1C_EENS_8epilogue10collective6detail29Sm90TmaWarpSpecializedAdapterINS1G_15DefaultEpilogueISK_SL_SL_NS1F_6thread17LinearCombinationISK_Li1EffLNS1K_9ScaleType4KindE0ELNS_15FloatRoundStyleE2ESK_EENS1_15EpilogueDefaultEEEEEvvEEEEvNT_6ParamsE --------------------------
	.section	.nv.info._ZN7cutlass13device_kernelINS_4gemm6kernel13GemmUniversalIN4cute5tupleIJiiiiEEENS1_10collective13CollectiveMmaINS1_34MainloopSm90TmaGmmaWarpSpecializedILi5ENS5_IJNS4_1CILi2EEENSA_ILi1EEESC_EEENS1_35KernelTmaWarpSpecializedCooperativeEEENS5_IJNSA_ILi128EEENSA_ILi256EEENSA_ILi32EEEEEENS_10tfloat32_tENS5_IJlSC_lEEESK_SL_NS4_8TiledMMAINS4_8MMA_AtomIJNS4_4SM904GMMA30MMA_64x256x8_F32TF32TF32_SS_TNILNSP_7ScaleInE1ELSR_1EEEEEENS4_6LayoutISD_NS5_IJSC_NSA_ILi0EEESV_EEEEENS5_IJNS4_10UnderscoreESY_SY_EEEEENS4_13SM90_TMA_LOADENS4_14ComposedLayoutINS4_7SwizzleILi3ELi4ELi3EEENS4_18smem_ptr_flag_bitsILi32EEENSU_INS5_IJNSA_ILi8EEESI_EEENS5_IJSI_SC_EEEEEEEvNS4_8identityENS4_23SM90_TMA_LOAD_MULTICASTES1B_vS1C_EENS_8epilogue10collective6detail29Sm90TmaWarpSpecializedAdapterINS1G_15DefaultEpilogueISK_SL_SL_NS1F_6thread17LinearCombinationISK_Li1EffLNS1K_9ScaleType4KindE0ELNS_15FloatRoundStyleE2ESK_EENS1_15EpilogueDefaultEEEEEvvEEEEvNT_6ParamsE,"",@"SHT_CUDA_INFO"
	.sectionflags	@""
	.align	4


	//----- nvinfo : EIATTR_CUDA_API_VERSION
	.align		4
        /*0000*/ 	.byte	0x04, 0x37
        /*0002*/ 	.short	(.L_21 - .L_20)
.L_20:
        /*0004*/ 	.word	0x00000082


	//----- nvinfo : EIATTR_KPARAM_INFO
	.align		4
.L_21:
        /*0008*/ 	.byte	0x04, 0x17
        /*000a*/ 	.short	(.L_23 - .L_22)
.L_22:
        /*000c*/ 	.word	0x00000000
        /*0010*/ 	.short	0x0000
        /*0012*/ 	.short	0x0070
        /*0014*/ 	.byte	0x00, 0xf0, 0x01, 0x10


	//----- nvinfo : EIATTR_SPARSE_MMA_MASK
	.align		4
.L_23:
        /*0018*/ 	.byte	0x03, 0x50
        /*001a*/ 	.short	0x0000


	//----- nvinfo : EIATTR_MAXREG_COUNT
	.align		4
        /*001c*/ 	.byte	0x03, 0x1b
        /*001e*/ 	.short	0x00a8


	//----- nvinfo : EIATTR_NUM_BARRIERS
	.align		4
        /*0020*/ 	.byte	0x02, 0x4c
        /*0022*/ 	.byte	0x01
	.zero		1


	//----- nvinfo : EIATTR_EXTERNS
	.align		4
        /*0024*/ 	.byte	0x04, 0x0f
        /*0026*/ 	.short	(.L_25 - .L_24)


	//   ....[0]....
	.align		4
.L_24:
        /*0028*/ 	.word	index@(__assertfail)


	//----- nvinfo : EIATTR_MERCURY_ISA_VERSION
	.align		4
.L_25:
        /*002c*/ 	.byte	0x03, 0x5f
        /*002e*/ 	.short	0x0101


	//----- nvinfo : EIATTR_INT_WARP_WIDE_INSTR_OFFSETS
	.align		4
        /*0030*/ 	.byte	0x04, 0x31
        /*0032*/ 	.short	(.L_27 - .L_26)


	//   ....[0]....
.L_26:
        /*0034*/ 	.word	0x000004a0


	//   ....[1]....
        /*0038*/ 	.word	0x000004d0


	//   ....[2]....
        /*003c*/ 	.word	0x00000690


	//----- nvinfo : EIATTR_COOP_GROUP_MASK_REGIDS
	.align		4
.L_27:
        /*0040*/ 	.byte	0x04, 0x29
        /*0042*/ 	.short	(.L_29 - .L_28)


	//   ....[0]....
.L_28:
        /*0044*/ 	.word	0xffffffff


	//   ....[1]....
        /*0048*/ 	.word	0xffffffff


	//   ....[2]....
        /*004c*/ 	.word	0xffffffff


	//   ....[3]....
        /*0050*/ 	.word	0xffffffff


	//   ....[4]....
        /*0054*/ 	.word	0xffffffff


	//   ....[5]....
        /*0058*/ 	.word	0xffffffff


	//----- nvinfo : EIATTR_COOP_GROUP_INSTR_OFFSETS
	.align		4
.L_29:
        /*005c*/ 	.byte	0x04, 0x28
        /*005e*/ 	.short	(.L_31 - .L_30)


	//   ....[0]....
.L_30:
        /*0060*/ 	.word	0x00000060


	//   ....[1]....
        /*0064*/ 	.word	0x00000070


	//   ....[2]....
        /*0068*/ 	.word	0x00000130


	//   ....[3]....
        /*006c*/ 	.word	0x000002f0


	//   ....[4]....
        /*0070*/ 	.word	0x00000810


	//   ....[5]....
        /*0074*/ 	.word	0x00001260


	//----- nvinfo : EIATTR_REG_RECONFIG
	.align		4
.L_31:
        /*0078*/ 	.byte	0x01, 0x54
	.zero		2


	//----- nvinfo : EIATTR_SYSCALL_OFFSETS
	.align		4
        /*007c*/ 	.byte	0x04, 0x46
        /*007e*/ 	.short	(.L_33 - .L_32)


	//   ....[0]....
.L_32:
        /*0080*/ 	.word	0x00001420


	//----- nvinfo : EIATTR_MBARRIER_INSTR_OFFSETS
	.align		4
.L_33:
        /*0084*/ 	.byte	0x04, 0x39
        /*0086*/ 	.short	(.L_35 - .L_34)


	//   ....[0]....
.L_34:
        /*0088*/ 	.word	0x00000230
        /*008c*/ 	.word	0x000000ff
        /*0090*/ 	.word	0x00000000
        /*0094*/ 	.short	0x0100
        /*0096*/ 	.byte	0x08
	.zero		1


	//   ....[1]....
        /*0098*/ 	.word	0x00000240
        /*009c*/ 	.word	0x000000ff
        /*00a0*/ 	.word	0x00000028
        /*00a4*/ 	.short	0x0100
        /*00a6*/ 	.byte	0x08
	.zero		1


	//   ....[2]....
        /*00a8*/ 	.word	0x00000250
        /*00ac*/ 	.word	0x000000ff
        /*00b0*/ 	.word	0x00000008
        /*00b4*/ 	.short	0x0100
        /*00b6*/ 	.byte	0x08
	.zero		1


	//   ....[3]....
        /*00b8*/ 	.word	0x00000260
        /*00bc*/ 	.word	0x000000ff
        /*00c0*/ 	.word	0x00000030
        /*00c4*/ 	.short	0x0100
        /*00c6*/ 	.byte	0x08
	.zero		1


	//   ....[4]....
        /*00c8*/ 	.word	0x00000270
        /*00cc*/ 	.word	0x000000ff
        /*00d0*/ 	.word	0x00000010
        /*00d4*/ 	.short	0x0100
        /*00d6*/ 	.byte	0x08
	.zero		1


	//   ....[5]....
        /*00d8*/ 	.word	0x00000280
        /*00dc*/ 	.word	0x000000ff
        /*00e0*/ 	.word	0x00000038
        /*00e4*/ 	.short	0x0100
        /*00e6*/ 	.byte	0x08
	.zero		1


	//   ....[6]....
        /*00e8*/ 	.word	0x00000290
        /*00ec*/ 	.word	0x000000ff
        /*00f0*/ 	.word	0x00000018
        /*00f4*/ 	.short	0x0100
        /*00f6*/ 	.byte	0x08
	.zero		1


	//   ....[7]....
        /*00f8*/ 	.word	0x000002a0
        /*00fc*/ 	.word	0x000000ff
        /*0100*/ 	.word	0x00000040
        /*0104*/ 	.short	0x0100
        /*0106*/ 	.byte	0x08
	.zero		1


	//   ....[8]....
        /*0108*/ 	.word	0x000002b0
        /*010c*/ 	.word	0x000000ff
        /*0110*/ 	.word	0x00000020
        /*0114*/ 	.short	0x0100
        /*0116*/ 	.byte	0x08
	.zero		1


	//   ....[9]....
        /*0118*/ 	.word	0x000002c0
        /*011c*/ 	.word	0x000000ff
        /*0120*/ 	.word	0x00000048
        /*0124*/ 	.short	0x0100
        /*0126*/ 	.byte	0x08
	.zero		1


	//   ....[10]....
        /*0128*/ 	.word	0x00000710
        /*012c*/ 	.word	0x000000ff
        /*0130*/ 	.word	0x00000060
        /*0134*/ 	.short	0x0100
        /*0136*/ 	.byte	0x06
	.zero		1


	//   ....[11]....
        /*0138*/ 	.word	0x000007a0
        /*013c*/ 	.word	0x000000ff
        /*0140*/ 	.word	0x00000068
        /*0144*/ 	.short	0x0100
        /*0146*/ 	.byte	0x06
	.zero		1


	//   ....[12]....
        /*0148*/ 	.word	0x000014e0
        /*014c*/ 	.word	0x00000003
        /*0150*/ 	.word	0x00000000
        /*0154*/ 	.short	0x010a
        /*0156*/ 	.byte	0x3f
	.zero		1


	//   ....[13]....
        /*0158*/ 	.word	0x00001520
        /*015c*/ 	.word	0x00000003
        /*0160*/ 	.word	0x00000000
        /*0164*/ 	.short	0x010a
        /*0166*/ 	.byte	0x3f
	.zero		1


	//   ....[14]....
        /*0168*/ 	.word	0x00001920
        /*016c*/ 	.word	0x00000005
        /*0170*/ 	.word	0x00000000
        /*0174*/ 	.short	0x010a
        /*0176*/ 	.byte	0x3f
	.zero		1


	//   ....[15]....
        /*0178*/ 	.word	0x00001960
        /*017c*/ 	.word	0x00000005
        /*0180*/ 	.word	0x00000000
        /*0184*/ 	.short	0x010a
        /*0186*/ 	.byte	0x3f
	.zero		1


	//   ....[16]....
        /*0188*/ 	.word	0x00001bf0
        /*018c*/ 	.word	0x00000005
        /*0190*/ 	.word	0x00000000
        /*0194*/ 	.short	0x0101
        /*0196*/ 	.byte	0x3f
	.zero		1


	//   ....[17]....
        /*0198*/ 	.word	0x00001e10
        /*019c*/ 	.word	0x00000003
        /*01a0*/ 	.word	0x00000000
        /*01a4*/ 	.short	0x0101
        /*01a6*/ 	.byte	0x3f
	.zero		1


	//   ....[18]....
        /*01a8*/ 	.word	0x0000abf0
        /*01ac*/ 	.word	0x00000017
        /*01b0*/ 	.word	0x00000028
        /*01b4*/ 	.short	0x010a
        /*01b6*/ 	.byte	0x3f
	.zero		1


	//   ....[19]....
        /*01b8*/ 	.word	0x0000af60
        /*01bc*/ 	.word	0x00000003
        /*01c0*/ 	.word	0x00000068
        /*01c4*/ 	.short	0x0101
        /*01c6*/ 	.byte	0x3f
	.zero		1


	//   ....[20]....
        /*01c8*/ 	.word	0x0000b6c0
        /*01cc*/ 	.word	0x00000007
        /*01d0*/ 	.word	0x00000000
        /*01d4*/ 	.short	0x010a
        /*01d6*/ 	.byte	0x3f
	.zero		1


	//   ....[21]....
        /*01d8*/ 	.word	0x0000b740
        /*01dc*/ 	.word	0x00000008
        /*01e0*/ 	.word	0x00000000
        /*01e4*/ 	.short	0x010a
        /*01e6*/ 	.byte	0x3f
	.zero		1


	//   ....[22]....
        /*01e8*/ 	.word	0x0000b7d0
        /*01ec*/ 	.word	0x00000009
        /*01f0*/ 	.word	0x00000000
        /*01f4*/ 	.short	0x010a
        /*01f6*/ 	.byte	0x3f
	.zero		1


	//   ....[23]....
        /*01f8*/ 	.word	0x0000b860
        /*01fc*/ 	.word	0x00000006
        /*0200*/ 	.word	0x00000000
        /*0204*/ 	.short	0x010a
        /*0206*/ 	.byte	0x3f
	.zero		1


	//   ....[24]....
        /*0208*/ 	.word	0x0000b8f0
        /*020c*/ 	.word	0x00000003
        /*0210*/ 	.word	0x00000000
        /*0214*/ 	.short	0x010a
        /*0216*/ 	.byte	0x3f
	.zero		1


	//   ....[25]....
        /*0218*/ 	.word	0x0000b950
        /*021c*/ 	.word	0x00000003
        /*0220*/ 	.word	0x00000000
        /*0224*/ 	.short	0x010a
        /*0226*/ 	.byte	0x3f
	.zero		1


	//   ....[26]....
        /*0228*/ 	.word	0x0000b9a0
        /*022c*/ 	.word	0x00000005
        /*0230*/ 	.word	0x00000000
        /*0234*/ 	.short	0x010a
        /*0236*/ 	.byte	0x3f
	.zero		1


	//   ....[27]....
        /*0238*/ 	.word	0x0000ba70
        /*023c*/ 	.word	0x00000017
        /*0240*/ 	.word	0x00000028
        /*0244*/ 	.short	0x010a
        /*0246*/ 	.byte	0x3f
	.zero		1


	//   ....[28]....
        /*0248*/ 	.word	0x0000bb40
        /*024c*/ 	.word	0x00000007
        /*0250*/ 	.word	0x00000000
        /*0254*/ 	.short	0x010a
        /*0256*/ 	.byte	0x3f
	.zero		1


	//   ....[29]....
        /*0258*/ 	.word	0x0000bb90
        /*025c*/ 	.word	0x00000008
        /*0260*/ 	.word	0x00000000
        /*0264*/ 	.short	0x010a
        /*0266*/ 	.byte	0x3f
	.zero		1


	//   ....[30]....
        /*0268*/ 	.word	0x0000bbe0
        /*026c*/ 	.word	0x00000009
        /*0270*/ 	.word	0x00000000
        /*0274*/ 	.short	0x010a
        /*0276*/ 	.byte	0x3f
	.zero		1


	//   ....[31]....
        /*0278*/ 	.word	0x0000bc30
        /*027c*/ 	.word	0x00000006
        /*0280*/ 	.word	0x00000000
        /*0284*/ 	.short	0x010a
        /*0286*/ 	.byte	0x3f
	.zero		1


	//----- nvinfo : EIATTR_NUM_MBARRIERS
	.align		4
.L_35:
        /*0288*/ 	.byte	0x03, 0x38
        /*028a*/ 	.short	0x000c


	//----- nvinfo : EIATTR_EXIT_INSTR_OFFSETS
	.align		4
        /*028c*/ 	.byte	0x04, 0x1c
        /*028e*/ 	.short	(.L_37 - .L_36)


	//   ....[0]....
.L_36:
        /*0290*/ 	.word	0x00000970


	//   ....[1]....
        /*0294*/ 	.word	0x00001190


	//   ....[2]....
        /*0298*/ 	.word	0x0000a300


	//   ....[3]....
        /*029c*/ 	.word	0x0000a860


	//   ....[4]....
        /*02a0*/ 	.word	0x0000b940


	//----- nvinfo : EIATTR_MAX_THREADS
	.align		4
.L_37:
        /*02a4*/ 	.byte	0x04, 0x05
        /*02a6*/ 	.short	(.L_39 - .L_38)
.L_38:
        /*02a8*/ 	.word	0x00000180
        /*02ac*/ 	.word	0x00000001
        /*02b0*/ 	.word	0x00000001


	//----- nvinfo : EIATTR_CRS_STACK_SIZE
	.align		4
.L_39:
        /*02b4*/ 	.byte	0x04, 0x1e
        /*02b6*/ 	.short	(.L_41 - .L_40)
.L_40:
        /*02b8*/ 	.word	0x00000000


	//----- nvinfo : EIATTR_CBANK_PARAM_SIZE
	.align		4
.L_41:
        /*02bc*/ 	.byte	0x03, 0x19
        /*02be*/ 	.short	0x0470


	//----- nvinfo : EIATTR_PARAM_CBANK
	.align		4
        /*02c0*/ 	.byte	0x04, 0x0a
        /*02c2*/ 	.short	(.L_43 - .L_42)
	.align		4
.L_42:
        /*02c4*/ 	.word	index@(.nv.constant0._ZN7cutlass13device_kernelINS_4gemm6kernel13GemmUniversalIN4cute5tupleIJiiiiEEENS1_10collective13CollectiveMmaINS1_34MainloopSm90TmaGmmaWarpSpecializedILi5ENS5_IJNS4_1CILi2EEENSA_ILi1EEESC_EEENS1_35KernelTmaWarpSpecializedCooperativeEEENS5_IJNSA_ILi128EEENSA_ILi256EEENSA_ILi32EEEEEENS_10tfloat32_tENS5_IJlSC_lEEESK_SL_NS4_8TiledMMAINS4_8MMA_AtomIJNS4_4SM904GMMA30MMA_64x256x8_F32TF32TF32_SS_TNILNSP_7ScaleInE1ELSR_1EEEEEENS4_6LayoutISD_NS5_IJSC_NSA_ILi0EEESV_EEEEENS5_IJNS4_10UnderscoreESY_SY_EEEEENS4_13SM90_TMA_LOADENS4_14ComposedLayoutINS4_7SwizzleILi3ELi4ELi3EEENS4_18smem_ptr_flag_bitsILi32EEENSU_INS5_IJNSA_ILi8EEESI_EEENS5_IJSI_SC_EEEEEEEvNS4_8identityENS4_23SM90_TMA_LOAD_MULTICASTES1B_vS1C_EENS_8epilogue10collective6detail29Sm90TmaWarpSpecializedAdapterINS1G_15DefaultEpilogueISK_SL_SL_NS1F_6thread17LinearCombinationISK_Li1EffLNS1K_9ScaleType4KindE0ELNS_15FloatRoundStyleE2ESK_EENS1_15EpilogueDefaultEEEEEvvEEEEvNT_6ParamsE)
        /*02c8*/ 	.short	0x0210
        /*02ca*/ 	.short	0x0470


	//----- nvinfo : EIATTR_SW_WAR
	.align		4
.L_43:
        /*02cc*/ 	.byte	0x04, 0x36
        /*02ce*/ 	.short	(.L_45 - .L_44)
.L_44:
        /*02d0*/ 	.word	0x00000008
.L_45:


//--------------------- .nv.callgraph             --------------------------
	.section	.nv.callgraph,"",@"SHT_CUDA_CALLGRAPH"
	.align	4
	.sectionentsize	8
	.align		4
        /*0000*/ 	.word	0x00000000
	.align		4
        /*0004*/ 	.word	0xffffffff
	.align		4
        /*0008*/ 	.word	index@(_ZN7cutlass13device_kernelINS_4gemm6kernel13GemmUniversalIN4cute5tupleIJiiiiEEENS1_10collective13CollectiveMmaINS1_34MainloopSm90TmaGmmaWarpSpecializedILi5ENS5_IJNS4_1CILi2EEENSA_ILi1EEESC_EEENS1_35KernelTmaWarpSpecializedCooperativeEEENS5_IJNSA_ILi128EEENSA_ILi256EEENSA_ILi32EEEEEENS_10tfloat32_tENS5_IJlSC_lEEESK_SL_NS4_8TiledMMAINS4_8MMA_AtomIJNS4_4SM904GMMA30MMA_64x256x8_F32TF32TF32_SS_TNILNSP_7ScaleInE1ELSR_1EEEEEENS4_6LayoutISD_NS5_IJSC_NSA_ILi0EEESV_EEEEENS5_IJNS4_10UnderscoreESY_SY_EEEEENS4_13SM90_TMA_LOADENS4_14ComposedLayoutINS4_7SwizzleILi3ELi4ELi3EEENS4_18smem_ptr_flag_bitsILi32EEENSU_INS5_IJNSA_ILi8EEESI_EEENS5_IJSI_SC_EEEEEEEvNS4_8identityENS4_23SM90_TMA_LOAD_MULTICASTES1B_vS1C_EENS_8epilogue10collective6detail29Sm90TmaWarpSpecializedAdapterINS1G_15DefaultEpilogueISK_SL_SL_NS1F_6thread17LinearCombinationISK_Li1EffLNS1K_9ScaleType4KindE0ELNS_15FloatRoundStyleE2ESK_EENS1_15EpilogueDefaultEEEEEvvEEEEvNT_6ParamsE)
	.align		4
        /*000c*/ 	.word	index@(__assertfail)
	.align		4
        /*0010*/ 	.word	0x00000000
	.align		4
        /*0014*/ 	.word	0xfffffffe
	.align		4
        /*0018*/ 	.word	0x00000000
	.align		4
        /*001c*/ 	.word	0xfffffffd
	.align		4
        /*0020*/ 	.word	0x00000000
	.align		4
        /*0024*/ 	.word	0xfffffffc


//--------------------- .nv.constant4             --------------------------
	.section	.nv.constant4,"a",@progbits
	.align	8
	.align		8
.nv.constant4:
        /*0000*/ 	.dword	__assertfail
	.align		8
        /*0008*/ 	.dword	__unnamed_1
	.align		8
        /*0010*/ 	.dword	_ZN39_INTERNAL_828b3ada_4_k_cu_d072c5ca_71834cuda3std3__45__cpo5beginE
	.align		8
        /*0018*/ 	.dword	_ZN39_INTERNAL_828b3ada_4_k_cu_d072c5ca_71834cuda3std3__45__cpo3endE
	.align		8
        /*0020*/ 	.dword	_ZN39_INTERNAL_828b3ada_4_k_cu_d072c5ca_71834cuda3std3__45__cpo6cbeginE
	.align		8
        /*0028*/ 	.dword	_ZN39_INTERNAL_828b3ada_4_k_cu_d072c5ca_71834cuda3std3__45__cpo4cendE
	.align		8
        /*0030*/ 	.dword	_ZN39_INTERNAL_828b3ada_4_k_cu_d072c5ca_71834cuda3std3__441_GLOBAL__N__828b3ada_4_k_cu_d072c5ca_71836ignoreE
	.align		8
        /*0038*/ 	.dword	_ZN39_INTERNAL_828b3ada_4_k_cu_d072c5ca_71834cuda3std3__419piecewise_constructE
	.align		8
        /*0040*/ 	.dword	_ZN39_INTERNAL_828b3ada_4_k_cu_d072c5ca_71834cuda3std3__48in_placeE
	.align		8
        /*0048*/ 	.dword	_ZN39_INTERNAL_828b3ada_4_k_cu_d072c5ca_71834cuda3std6ranges3__45__cpo4swapE
	.align		8
        /*0050*/ 	.dword	_ZN39_INTERNAL_828b3ada_4_k_cu_d072c5ca_71834cuda3std6ranges3__45__cpo9iter_moveE
	.align		8
        /*0058*/ 	.dword	_ZN39_INTERNAL_828b3ada_4_k_cu_d072c5ca_71834cute7productE
	.align		8
        /*0060*/ 	.dword	_ZN39_INTERNAL_828b3ada_4_k_cu_d072c5ca_71834cute1_E
	.align		8
        /*0068*/ 	.dword	$str$22
	.align		8
        /*0070*/ 	.dword	$str$23


//--------------------- .text._ZN7cutlass13device_kernelINS_4gemm6kernel13GemmUniversalIN4cute5tupleIJiiiiEEENS1_10collective13CollectiveMmaINS1_34MainloopSm90TmaGmmaWarpSpecializedILi5ENS5_IJNS4_1CILi2EEENSA_ILi1EEESC_EEENS1_35KernelTmaWarpSpecializedCooperativeEEENS5_IJNSA_ILi128EEENSA_ILi256EEENSA_ILi32EEEEEENS_10tfloat32_tENS5_IJlSC_lEEESK_SL_NS4_8TiledMMAINS4_8MMA_AtomIJNS4_4SM904GMMA30MMA_64x256x8_F32TF32TF32_SS_TNILNSP_7ScaleInE1ELSR_1EEEEEENS4_6LayoutISD_NS5_IJSC_NSA_ILi0EEESV_EEEEENS5_IJNS4_10UnderscoreESY_SY_EEEEENS4_13SM90_TMA_LOADENS4_14ComposedLayoutINS4_7SwizzleILi3ELi4ELi3EEENS4_18smem_ptr_flag_bitsILi32EEENSU_INS5_IJNSA_ILi8EEESI_EEENS5_IJSI_SC_EEEEEEEvNS4_8identityENS4_23SM90_TMA_LOAD_MULTICASTES1B_vS1C_EENS_8epilogue10collective6detail29Sm90TmaWarpSpecializedAdapterINS1G_15DefaultEpilogueISK_SL_SL_NS1F_6thread17LinearCombinationISK_Li1EffLNS1K_9ScaleType4KindE0ELNS_15FloatRoundStyleE2ESK_EENS1_15EpilogueDefaultEEEEEvvEEEEvNT_6ParamsE --------------------------
	.section	.text._ZN7cutlass13device_kernelINS_4gemm6kernel13GemmUniversalIN4cute5tupleIJiiiiEEENS1_10collective13CollectiveMmaINS1_34MainloopSm90TmaGmmaWarpSpecializedILi5ENS5_IJNS4_1CILi2EEENSA_ILi1EEESC_EEENS1_35KernelTmaWarpSpecializedCooperativeEEENS5_IJNSA_ILi128EEENSA_ILi256EEENSA_ILi32EEEEEENS_10tfloat32_tENS5_IJlSC_lEEESK_SL_NS4_8TiledMMAINS4_8MMA_AtomIJNS4_4SM904GMMA30MMA_64x256x8_F32TF32TF32_SS_TNILNSP_7ScaleInE1ELSR_1EEEEEENS4_6LayoutISD_NS5_IJSC_NSA_ILi0EEESV_EEEEENS5_IJNS4_10UnderscoreESY_SY_EEEEENS4_13SM90_TMA_LOADENS4_14ComposedLayoutINS4_7SwizzleILi3ELi4ELi3EEENS4_18smem_ptr_flag_bitsILi32EEENSU_INS5_IJNSA_ILi8EEESI_EEENS5_IJSI_SC_EEEEEEEvNS4_8identityENS4_23SM90_TMA_LOAD_MULTICASTES1B_vS1C_EENS_8epilogue10collective6detail29Sm90TmaWarpSpecializedAdapterINS1G_15DefaultEpilogueISK_SL_SL_NS1F_6thread17LinearCombinationISK_Li1EffLNS1K_9ScaleType4KindE0ELNS_15FloatRoundStyleE2ESK_EENS1_15EpilogueDefaultEEEEEvvEEEEvNT_6ParamsE,"ax",@progbits
	.align	128
.text._ZN7cutlass13device_kernelINS_4gemm6kernel13GemmUniversalIN4cute5tupleIJiiiiEEENS1_10collective13CollectiveMmaINS1_34MainloopSm90TmaGmmaWarpSpecializedILi5ENS5_IJNS4_1CILi2EEENSA_ILi1EEESC_EEENS1_35KernelTmaWarpSpecializedCooperativeEEENS5_IJNSA_ILi128EEENSA_ILi256EEENSA_ILi32EEEEEENS_10tfloat32_tENS5_IJlSC_lEEESK_SL_NS4_8TiledMMAINS4_8MMA_AtomIJNS4_4SM904GMMA30MMA_64x256x8_F32TF32TF32_SS_TNILNSP_7ScaleInE1ELSR_1EEEEEENS4_6LayoutISD_NS5_IJSC_NSA_ILi0EEESV_EEEEENS5_IJNS4_10UnderscoreESY_SY_EEEEENS4_13SM90_TMA_LOADENS4_14ComposedLayoutINS4_7SwizzleILi3ELi4ELi3EEENS4_18smem_ptr_flag_bitsILi32EEENSU_INS5_IJNSA_ILi8EEESI_EEENS5_IJSI_SC_EEEEEEEvNS4_8identityENS4_23SM90_TMA_LOAD_MULTICASTES1B_vS1C_EENS_8epilogue10collective6detail29Sm90TmaWarpSpecializedAdapterINS1G_15DefaultEpilogueISK_SL_SL_NS1F_6thread17LinearCombinationISK_Li1EffLNS1K_9ScaleType4KindE0ELNS_15FloatRoundStyleE2ESK_EENS1_15EpilogueDefaultEEEEEvvEEEEvNT_6ParamsE:
        .type           _ZN7cutlass13device_kernelINS_4gemm6kernel13GemmUniversalIN4cute5tupleIJiiiiEEENS1_10collective13CollectiveMmaINS1_34MainloopSm90TmaGmmaWarpSpecializedILi5ENS5_IJNS4_1CILi2EEENSA_ILi1EEESC_EEENS1_35KernelTmaWarpSpecializedCooperativeEEENS5_IJNSA_ILi128EEENSA_ILi256EEENSA_ILi32EEEEEENS_10tfloat32_tENS5_IJlSC_lEEESK_SL_NS4_8TiledMMAINS4_8MMA_AtomIJNS4_4SM904GMMA30MMA_64x256x8_F32TF32TF32_SS_TNILNSP_7ScaleInE1ELSR_1EEEEEENS4_6LayoutISD_NS5_IJSC_NSA_ILi0EEESV_EEEEENS5_IJNS4_10UnderscoreESY_SY_EEEEENS4_13SM90_TMA_LOADENS4_14ComposedLayoutINS4_7SwizzleILi3ELi4ELi3EEENS4_18smem_ptr_flag_bitsILi32EEENSU_INS5_IJNSA_ILi8EEESI_EEENS5_IJSI_SC_EEEEEEEvNS4_8identityENS4_23SM90_TMA_LOAD_MULTICASTES1B_vS1C_EENS_8epilogue10collective6detail29Sm90TmaWarpSpecializedAdapterINS1G_15DefaultEpilogueISK_SL_SL_NS1F_6thread17LinearCombinationISK_Li1EffLNS1K_9ScaleType4KindE0ELNS_15FloatRoundStyleE2ESK_EENS1_15EpilogueDefaultEEEEEvvEEEEvNT_6ParamsE,@function
        .size           _ZN7cutlass13device_kernelINS_4gemm6kernel13GemmUniversalIN4cute5tupleIJiiiiEEENS1_10collective13CollectiveMmaINS1_34MainloopSm90TmaGmmaWarpSpecializedILi5ENS5_IJNS4_1CILi2EEENSA_ILi1EEESC_EEENS1_35KernelTmaWarpSpecializedCooperativeEEENS5_IJNSA_ILi128EEENSA_ILi256EEENSA_ILi32EEEEEENS_10tfloat32_tENS5_IJlSC_lEEESK_SL_NS4_8TiledMMAINS4_8MMA_AtomIJNS4_4SM904GMMA30MMA_64x256x8_F32TF32TF32_SS_TNILNSP_7ScaleInE1ELSR_1EEEEEENS4_6LayoutISD_NS5_IJSC_NSA_ILi0EEESV_EEEEENS5_IJNS4_10UnderscoreESY_SY_EEEEENS4_13SM90_TMA_LOADENS4_14ComposedLayoutINS4_7SwizzleILi3ELi4ELi3EEENS4_18smem_ptr_flag_bitsILi32EEENSU_INS5_IJNSA_ILi8EEESI_EEENS5_IJSI_SC_EEEEEEEvNS4_8identityENS4_23SM90_TMA_LOAD_MULTICASTES1B_vS1C_EENS_8epilogue10collective6detail29Sm90TmaWarpSpecializedAdapterINS1G_15DefaultEpilogueISK_SL_SL_NS1F_6thread17LinearCombinationISK_Li1EffLNS1K_9ScaleType4KindE0ELNS_15FloatRoundStyleE2ESK_EENS1_15EpilogueDefaultEEEEEvvEEEEvNT_6ParamsE,(.L_x_329 - _ZN7cutlass13device_kernelINS_4gemm6kernel13GemmUniversalIN4cute5tupleIJiiiiEEENS1_10collective13CollectiveMmaINS1_34MainloopSm90TmaGmmaWarpSpecializedILi5ENS5_IJNS4_1CILi2EEENSA_ILi1EEESC_EEENS1_35KernelTmaWarpSpecializedCooperativeEEENS5_IJNSA_ILi128EEENSA_ILi256EEENSA_ILi32EEEEEENS_10tfloat32_tENS5_IJlSC_lEEESK_SL_NS4_8TiledMMAINS4_8MMA_AtomIJNS4_4SM904GMMA30MMA_64x256x8_F32TF32TF32_SS_TNILNSP_7ScaleInE1ELSR_1EEEEEENS4_6LayoutISD_NS5_IJSC_NSA_ILi0EEESV_EEEEENS5_IJNS4_10UnderscoreESY_SY_EEEEENS4_13SM90_TMA_LOADENS4_14ComposedLayoutINS4_7SwizzleILi3ELi4ELi3EEENS4_18smem_ptr_flag_bitsILi32EEENSU_INS5_IJNSA_ILi8EEESI_EEENS5_IJSI_SC_EEEEEEEvNS4_8identityENS4_23SM90_TMA_LOAD_MULTICASTES1B_vS1C_EENS_8epilogue10collective6detail29Sm90TmaWarpSpecializedAdapterINS1G_15DefaultEpilogueISK_SL_SL_NS1F_6thread17LinearCombinationISK_Li1EffLNS1K_9ScaleType4KindE0ELNS_15FloatRoundStyleE2ESK_EENS1_15EpilogueDefaultEEEEEvvEEEEvNT_6ParamsE)
        .other          _ZN7cutlass13device_kernelINS_4gemm6kernel13GemmUniversalIN4cute5tupleIJiiiiEEENS1_10collective13CollectiveMmaINS1_34MainloopSm90TmaGmmaWarpSpecializedILi5ENS5_IJNS4_1CILi2EEENSA_ILi1EEESC_EEENS1_35KernelTmaWarpSpecializedCooperativeEEENS5_IJNSA_ILi128EEENSA_ILi256EEENSA_ILi32EEEEEENS_10tfloat32_tENS5_IJlSC_lEEESK_SL_NS4_8TiledMMAINS4_8MMA_AtomIJNS4_4SM904GMMA30MMA_64x256x8_F32TF32TF32_SS_TNILNSP_7ScaleInE1ELSR_1EEEEEENS4_6LayoutISD_NS5_IJSC_NSA_ILi0EEESV_EEEEENS5_IJNS4_10UnderscoreESY_SY_EEEEENS4_13SM90_TMA_LOADENS4_14ComposedLayoutINS4_7SwizzleILi3ELi4ELi3EEENS4_18smem_ptr_flag_bitsILi32EEENSU_INS5_IJNSA_ILi8EEESI_EEENS5_IJSI_SC_EEEEEEEvNS4_8identityENS4_23SM90_TMA_LOAD_MULTICASTES1B_vS1C_EENS_8epilogue10collective6detail29Sm90TmaWarpSpecializedAdapterINS1G_15DefaultEpilogueISK_SL_SL_NS1F_6thread17LinearCombinationISK_Li1EffLNS1K_9ScaleType4KindE0ELNS_15FloatRoundStyleE2ESK_EENS1_15EpilogueDefaultEEEEEvvEEEEvNT_6ParamsE,@"STO_CUDA_ENTRY STV_DEFAULT"
_ZN7cutlass13device_kernelINS_4gemm6kernel13GemmUniversalIN4cute5tupleIJiiiiEEENS1_10collective13CollectiveMmaINS1_34MainloopSm90TmaGmmaWarpSpecializedILi5ENS5_IJNS4_1CILi2EEENSA_ILi1EEESC_EEENS1_35KernelTmaWarpSpecializedCooperativeEEENS5_IJNSA_ILi128EEENSA_ILi256EEENSA_ILi32EEEEEENS_10tfloat32_tENS5_IJlSC_lEEESK_SL_NS4_8TiledMMAINS4_8MMA_AtomIJNS4_4SM904GMMA30MMA_64x256x8_F32TF32TF32_SS_TNILNSP_7ScaleInE1ELSR_1EEEEEENS4_6LayoutISD_NS5_IJSC_NSA_ILi0EEESV_EEEEENS5_IJNS4_10UnderscoreESY_SY_EEEEENS4_13SM90_TMA_LOADENS4_14ComposedLayoutINS4_7SwizzleILi3ELi4ELi3EEENS4_18smem_ptr_flag_bitsILi32EEENSU_INS5_IJNSA_ILi8EEESI_EEENS5_IJSI_SC_EEEEEEEvNS4_8identityENS4_23SM90_TMA_LOAD_MULTICASTES1B_vS1C_EENS_8epilogue10collective6detail29Sm90TmaWarpSpecializedAdapterINS1G_15DefaultEpilogueISK_SL_SL_NS1F_6thread17LinearCombinationISK_Li1EffLNS1K_9ScaleType4KindE0ELNS_15FloatRoundStyleE2ESK_EENS1_15EpilogueDefaultEEEEEvvEEEEvNT_6ParamsE:
[----:B------:R-:W0:Y:S01]  /*0000*/  LDC R1, c[0x0][0x28] ;  /* 0x00000a00ff017b82 */ /* 0x000e220000000800 */
[----:B------:R-:W1:Y:S01]  /*0010*/  S2R R18, SR_TID.X ;  /* 0x0000000000127919 */ /* 0x000e620000002100 */
[----:B------:R-:W-:Y:S01]  /*0020*/  ELECT P0, URZ, PT ;  /* 0x00000000003f782f */ /* 0x000fe20003800000 */
[----:B------:R-:W-:Y:S01]  /*0030*/  BSSY B0, `(.L_x_0) ;  /* 0x000000f000007945 */ /* 0x000fe20003800000 */
[--C-:B-1----:R-:W-:Y:S02]  /*0040*/  SHF.R.U32.HI R0, RZ, 0x5, R18.reuse ;  /* 0x00000005ff007819 */ /* 0x102fe40000011612 */
[----:B------:R-:W-:-:S03]  /*0050*/  SHF.R.U32.HI R3, RZ, 0x7, R18 ;  /* 0x00000007ff037819 */ /* 0x000fc60000011612 */
[----:B------:R-:W1:Y:S04]  /*0060*/  SHFL.IDX PT, R2, R0, RZ, 0x1f ;  /* 0x00001fff00027589 */ /* 0x000e6800000e0000 */
[----:B------:R2:W3:Y:S01]  /*0070*/  SHFL.IDX PT, R5, R3, RZ, 0x1f ;  /* 0x00001fff03057589 */ /* 0x0004e200000e0000 */
[----:B-1----:R-:W-:-:S13]  /*0080*/  ISETP.NE.OR P0, PT, R2, RZ, !P0 ;  /* 0x000000ff0200720c */ /* 0x002fda0004705670 */
[----:B0-23--:R-:W-:Y:S05]  /*0090*/  @P0 BRA `(.L_x_1) ;  /* 0x0000000000200947 */ /* 0x00dfea0003800000 */
[----:B------:R-:W-:Y:S02]  /*00a0*/  ULDC.64 UR4, c[0x0][0x198] ;  /* 0x0000660000047ab9 */ /* 0x000fe40000000a00 */
[----:B------:R-:W-:Y:S02]  /*00b0*/  UIADD3 UR6, UP0, UR4, 0xf0, URZ ;  /* 0x000000f004067890 */ /* 0x000fe4000ff1e03f */
[----:B------:R-:W-:Y:S02]  /*00c0*/  UIADD3 UR4, UP1, UR4, 0x1f0, URZ ;  /* 0x000001f004047890 */ /* 0x000fe4000ff3e03f */
[----:B------:R-:W-:Y:S02]  /*00d0*/  UIADD3.X UR7, URZ, UR5, URZ, UP0, !UPT ;  /* 0x000000053f077290 */ /* 0x000fe400087fe43f */
[----:B------:R-:W-:-:S07]  /*00e0*/  UIADD3.X UR5, URZ, UR5, URZ, UP1, !UPT ;  /* 0x000000053f057290 */ /* 0x000fce0008ffe43f */
[----:B------:R0:W-:Y:S02]  /*00f0*/  UTMACCTL.PF [UR6] ;  /* 0x00000000060079b9 */ /* 0x0001e40008040000 */
[----:B------:R0:W-:Y:S02]  /*0100*/  UTMACCTL.PF [UR4] ;  /* 0x00000000040079b9 */ /* 0x0001e40008040000 */
[----:B0-----:R-:W-:Y:S01]  /*0110*/  NOP ;  /* 0x0000000000007918 */ /* 0x001fe20000000000 */
.L_x_1:
[----:B------:R-:W-:Y:S05]  /*0120*/  BSYNC B0 ;  /* 0x0000000000007941 */ /* 0x000fea0003800000 */
.L_x_0:
[----:B------:R-:W0:Y:S02]  /*0130*/  SHFL.IDX PT, R3, R0, RZ, 0x1f ;  /* 0x00001fff00037589 */ /* 0x000e2400000e0000 */
[----:B0-----:R-:W-:-:S13]  /*0140*/  ISETP.NE.AND P0, PT, R3, RZ, PT ;  /* 0x000000ff0300720c */ /* 0x001fda0003f05270 */
[----:B------:R-:W-:Y:S05]  /*0150*/  @P0 BRA `(.L_x_2) ;  /* 0x0000000000600947 */ /* 0x000fea0003800000 */
[----:B------:R-:W0:Y:S01]  /*0160*/  S2UR UR8, SR_CgaCtaId ;  /* 0x00000000000879c3 */ /* 0x000e220000008800 */
[----:B------:R-:W-:Y:S01]  /*0170*/  UMOV UR4, 0x400 ;  /* 0x0000040000047882 */ /* 0x000fe20000000000 */
[----:B------:R-:W-:Y:S01]  /*0180*/  UMOV UR5, 0x1 ;  /* 0x0000000100057882 */ /* 0x000fe20000000000 */
[----:B------:R-:W-:Y:S01]  /*0190*/  UMOV UR6, 0x4 ;  /* 0x0000000400067882 */ /* 0x000fe20000000000 */
[----:B------:R-:W-:Y:S01]  /*01a0*/  ELECT P0, URZ, PT ;  /* 0x00000000003f782f */ /* 0x000fe20003800000 */
[----:B------:R-:W-:-:S04]  /*01b0*/  UIADD3 UR6, -UR6, 0x100000, URZ ;  /* 0x0010000006067890 */ /* 0x000fc8000fffe13f */
[----:B------:R-:W-:Y:S02]  /*01c0*/  USHF.L.U32 UR7, UR6, 0xb, URZ ;  /* 0x0000000b06077899 */ /* 0x000fe4000800063f */
[----:B------:R-:W-:Y:S02]  /*01d0*/  USHF.L.U32 UR6, UR6, 0x1, URZ ;  /* 0x0000000106067899 */ /* 0x000fe4000800063f */
[----:B0-----:R-:W-:Y:S02]  /*01e0*/  ULEA UR8, UR8, UR4, 0x18 ;  /* 0x0000000408087291 */ /* 0x001fe4000f8ec03f */
[----:B------:R-:W-:-:S04]  /*01f0*/  UIADD3 UR4, -UR5, 0x100000, URZ ;  /* 0x0010000005047890 */ /* 0x000fc8000fffe13f */
[----:B------:R-:W-:Y:S02]  /*0200*/  USHF.L.U32 UR5, UR4, 0xb, URZ ;  /* 0x0000000b04057899 */ /* 0x000fe4000800063f */
[----:B------:R-:W-:Y:S01]  /*0210*/  USHF.L.U32 UR4, UR4, 0x1, URZ ;  /* 0x0000000104047899 */ /* 0x000fe2000800063f */
[----:B------:R-:W0:Y:S11]  /*0220*/  FENCE.VIEW.ASYNC.S ;  /* 0x00000000000073c6 */ /* 0x000e360000000000 */
[----:B0-----:R0:W1:Y:S01]  /*0230*/  SYNCS.EXCH.64 URZ, [UR8], UR4 ;  /* 0x00000004083f75b2 */ /* 0x0010620008000100 */
[----:B------:R0:W2:Y:S01]  /*0240*/  SYNCS.EXCH.64 URZ, [UR8+0x28], UR6 ;  /* 0x00002806083f75b2 */ /* 0x0000a20008000100 */
[----:B------:R0:W3:Y:S01]  /*0250*/  SYNCS.EXCH.64 URZ, [UR8+0x8], UR4 ;  /* 0x00000804083f75b2 */ /* 0x0000e20008000100 */
[----:B------:R0:W4:Y:S01]  /*0260*/  SYNCS.EXCH.64 URZ, [UR8+0x30], UR6 ;  /* 0x00003006083f75b2 */ /* 0x0001220008000100 */
[----:B------:R0:W0:Y:S01]  /*0270*/  SYNCS.EXCH.64 URZ, [UR8+0x10], UR4 ;  /* 0x00001004083f75b2 */ /* 0x0000220008000100 */
[----:B------:R0:W0:Y:S01]  /*0280*/  SYNCS.EXCH.64 URZ, [UR8+0x38], UR6 ;  /* 0x00003806083f75b2 */ /* 0x0000220008000100 */
[----:B------:R0:W0:Y:S01]  /*0290*/  SYNCS.EXCH.64 URZ, [UR8+0x18], UR4 ;  /* 0x00001804083f75b2 */ /* 0x0000220008000100 */
[----:B------:R0:W0:Y:S01]  /*02a0*/  SYNCS.EXCH.64 URZ, [UR8+0x40], UR6 ;  /* 0x00004006083f75b2 */ /* 0x0000220008000100 */
[----:B------:R0:W0:Y:S01]  /*02b0*/  SYNCS.EXCH.64 URZ, [UR8+0x20], UR4 ;  /* 0x00002004083f75b2 */ /* 0x0000220008000100 */
[----:B------:R0:W0:Y:S01]  /*02c0*/  SYNCS.EXCH.64 URZ, [UR8+0x48], UR6 ;  /* 0x00004806083f75b2 */ /* 0x0000220008000100 */
[----:B------:R-:W-:Y:S01]  /*02d0*/  NOP ;  /* 0x0000000000007918 */ /* 0x000fe20000000000 */
.L_x_2:
[----:B------:R-:W-:Y:S01]  /*02e0*/  SHF.R.S32.HI R7, RZ, 0x1f, R18 ;  /* 0x0000001fff077819 */ /* 0x000fe20000011412 */
[----:B------:R-:W5:Y:S01]  /*02f0*/  SHFL.IDX PT, R0, R0, RZ, 0x1f ;  /* 0x00001fff00007589 */ /* 0x000f6200000e0000 */
[----:B0-----:R-:W0:Y:S01]  /*0300*/  S2UR UR8, SR_CTAID.X ;  /* 0x00000000000879c3 */ /* 0x001e220000002500 */
[----:B------:R-:W-:Y:S02]  /*0310*/  ELECT P0, URZ, PT ;  /* 0x00000000003f782f */ /* 0x000fe40003800000 */
[----:B------:R-:W-:Y:S01]  /*0320*/  LEA.HI R7, R7, R18, RZ, 0x7 ;  /* 0x0000001207077211 */ /* 0x000fe200078f38ff */
[----:B------:R-:W1:Y:S01]  /*0330*/  S2R R4, SR_CTAID.Y ;  /* 0x0000000000047919 */ /* 0x000e620000002600 */
[----:B------:R-:W-:Y:S01]  /*0340*/  SHF.R.S32.HI R8, RZ, 0x1f, R3 ;  /* 0x0000001fff087819 */ /* 0x000fe20000011403 */
[----:B------:R-:W-:Y:S01]  /*0350*/  ULDC UR4, c[0x0][0x150] ;  /* 0x0000540000047ab9 */ /* 0x000fe20000000800 */
[----:B------:R-:W-:Y:S01]  /*0360*/  LOP3.LUT R7, R7, 0xffffff80, RZ, 0xc0, !PT ;  /* 0xffffff8007077812 */ /* 0x000fe200078ec0ff */
[----:B------:R-:W-:Y:S01]  /*0370*/  NOP ;  /* 0x0000000000007918 */ /* 0x000fe20000000000 */
[----:B------:R-:W-:Y:S01]  /*0380*/  LEA.HI R8, R8, R3, RZ, 0x2 ;  /* 0x0000000308087211 */ /* 0x000fe200078f10ff */
[----:B------:R-:W2:Y:S01]  /*0390*/  LDC R10, c[0x0][0x144] ;  /* 0x00005100ff0a7b82 */ /* 0x000ea20000000800 */
[----:B------:R-:W-:Y:S01]  /*03a0*/  NOP ;  /* 0x0000000000007918 */ /* 0x000fe20000000000 */
[----:B------:R-:W-:Y:S01]  /*03b0*/  IMAD.IADD R6, R18, 0x1, -R7 ;  /* 0x0000000112067824 */ /* 0x000fe200078e0a07 */
[----:B------:R-:W-:Y:S01]  /*03c0*/  LOP3.LUT R8, R8, 0x3ffffffc, RZ, 0xc0, !PT ;  /* 0x3ffffffc08087812 */ /* 0x000fe200078ec0ff */
[----:B------:R-:W-:Y:S01]  /*03d0*/  IMAD.MOV.U32 R22, RZ, RZ, 0x1 ;  /* 0x00000001ff167424 */ /* 0x000fe200078e00ff */
[----:B------:R-:W-:-:S02]  /*03e0*/  ISETP.NE.AND P3, PT, R5, RZ, PT ;  /* 0x000000ff0500720c */ /* 0x000fc40003f65270 */
[----:B------:R-:W-:Y:S01]  /*03f0*/  SHF.R.S32.HI R7, RZ, 0x1f, R6 ;  /* 0x0000001fff077819 */ /* 0x000fe20000011406 */
[----:B------:R-:W-:Y:S01]  /*0400*/  IMAD.IADD R8, R3, 0x1, -R8 ;  /* 0x0000000103087824 */ /* 0x000fe200078e0a08 */
[----:B------:R-:W3:Y:S02]  /*0410*/  LDC R13, c[0x0][0x140] ;  /* 0x00005000ff0d7b82 */ /* 0x000ee40000000800 */
[----:B------:R-:W-:Y:S02]  /*0420*/  LEA.HI R7, R7, R6, RZ, 0x3 ;  /* 0x0000000607077211 */ /* 0x000fe400078f18ff */
[----:B-----5:R-:W-:Y:S02]  /*0430*/  ISETP.NE.OR P0, PT, R0, RZ, !P0 ;  /* 0x000000ff0000720c */ /* 0x020fe40004705670 */
[--C-:B------:R-:W-:Y:S02]  /*0440*/  SHF.R.S32.HI R0, RZ, 0x3, R7.reuse ;  /* 0x00000003ff007819 */ /* 0x100fe40000011407 */
[----:B------:R-:W-:-:S02]  /*0450*/  SHF.R.S32.HI R7, RZ, 0x1f, R7 ;  /* 0x0000001fff077819 */ /* 0x000fc40000011407 */
[----:B0-----:R-:W-:Y:S02]  /*0460*/  I2FP.F32.U32 R9, UR8 ;  /* 0x0000000800097c45 */ /* 0x001fe40008201000 */
[----:B------:R-:W-:-:S03]  /*0470*/  LEA.HI R7, R7, R0, RZ, 0x2 ;  /* 0x0000000007077211 */ /* 0x000fc600078f10ff */
[----:B------:R-:W-:Y:S01]  /*0480*/  FMUL R9, R9, UR4 ;  /* 0x0000000409097c20 */ /* 0x000fe20008400000 */
[----:B------:R-:W-:Y:S01]  /*0490*/  LOP3.LUT R7, R7, 0xfffffffc, RZ, 0xc0, !PT ;  /* 0xfffffffc07077812 */ /* 0x000fe200078ec0ff */
[----:B------:R-:W-:Y:S01]  /*04a0*/  VOTEU.ALL UP0, P0 ;  /* 0x00000000003f7886 */ /* 0x000fe20000000000 */
[----:B-1----:R-:W-:Y:S01]  /*04b0*/  I2FP.F32.U32 R3, R4 ;  /* 0x0000000400037245 */ /* 0x002fe20000201000 */
[----:B------:R-:W-:Y:S01]  /*04c0*/  ULDC UR4, c[0x0][0x154] ;  /* 0x0000550000047ab9 */ /* 0x000fe20000000800 */
[----:B------:R-:W-:Y:S01]  /*04d0*/  VOTEU.ALL UP1, P0 ;  /* 0x00000000003f7886 */ /* 0x000fe20000020000 */
[----:B------:R-:W0:Y:S01]  /*04e0*/  F2I.U32.TRUNC.NTZ R9, R9 ;  /* 0x0000000900097305 */ /* 0x000e22000020f000 */
[----:B------:R-:W-:Y:S01]  /*04f0*/  IMAD.IADD R7, R0, 0x1, -R7 ;  /* 0x0000000100077824 */ /* 0x000fe200078e0a07 */
[----:B------:R-:W1:Y:S01]  /*0500*/  @!UP0 S2UR UR7, SR_CgaCtaId ;  /* 0x00000000000789c3 */ /* 0x000e620000008800 */
[----:B------:R-:W-:Y:S01]  /*0510*/  FMUL R12, R3, UR4 ;  /* 0x00000004030c7c20 */ /* 0x000fe20008400000 */
[----:B------:R-:W-:Y:S01]  /*0520*/  UMOV UR4, 0x20 ;  /* 0x0000002000047882 */ /* 0x000fe20000000000 */
[----:B------:R-:W-:Y:S01]  /*0530*/  IMAD R8, R8, 0x4, R7 ;  /* 0x0000000408087824 */ /* 0x000fe200078e0207 */
[----:B------:R-:W-:Y:S01]  /*0540*/  @!UP0 UMOV UR6, 0x400 ;  /* 0x0000040000068882 */ /* 0x000fe20000000000 */
[----:B------:R-:W-:-:S04]  /*0550*/  @!UP0 UIADD3 UR4, -UR4, 0x100000, URZ ;  /* 0x0010000004048890 */ /* 0x000fc8000fffe13f */
[----:B------:R-:W-:Y:S02]  /*0560*/  @!UP0 USHF.L.U32 UR5, UR4, 0xb, URZ ;  /* 0x0000000b04058899 */ /* 0x000fe4000800063f */
[----:B------:R-:W-:Y:S01]  /*0570*/  @!UP0 USHF.L.U32 UR4, UR4, 0x1, URZ ;  /* 0x0000000104048899 */ /* 0x000fe2000800063f */
[----:B---3--:R-:W-:Y:S01]  /*0580*/  ISETP.EQ.U32.AND P2, PT, R13, 0x1, PT ;  /* 0x000000010d00780c */ /* 0x008fe20003f42070 */
[----:B------:R-:W3:Y:S01]  /*0590*/  F2I.U32.TRUNC.NTZ R12, R12 ;  /* 0x0000000c000c7305 */ /* 0x000ee2000020f000 */
[----:B------:R-:W-:Y:S01]  /*05a0*/  LEA.HI R0, R8, R8, RZ, 0x1 ;  /* 0x0000000808007211 */ /* 0x000fe200078f08ff */
[----:B------:R-:W5:Y:S03]  /*05b0*/  LDC R7, c[0x0][0x148] ;  /* 0x00005200ff077b82 */ /* 0x000f660000000800 */
[----:B------:R-:W-:Y:S01]  /*05c0*/  LOP3.LUT R11, R0, 0xfffffffe, RZ, 0xc0, !PT ;  /* 0xfffffffe000b7812 */ /* 0x000fe200078ec0ff */
[----:B0-----:R-:W-:Y:S01]  /*05d0*/  IMAD.MOV R15, RZ, RZ, -R9 ;  /* 0x000000ffff0f7224 */ /* 0x001fe200078e0a09 */
[----:B------:R-:W-:-:S03]  /*05e0*/  SHF.R.S32.HI R9, RZ, 0x1f, R2 ;  /* 0x0000001fff097819 */ /* 0x000fc60000011402 */
[----:B--2---:R-:W-:Y:S01]  /*05f0*/  IMAD R3, R10, R15, UR8 ;  /* 0x000000080a037e24 */ /* 0x004fe2000f8e020f */
[----:B------:R-:W-:Y:S01]  /*0600*/  LEA.HI R9, R9, R2, RZ, 0x2 ;  /* 0x0000000209097211 */ /* 0x000fe200078f10ff */
[C---:B------:R-:W-:Y:S02]  /*0610*/  IMAD.IADD R0, R8.reuse, 0x1, -R11 ;  /* 0x0000000108007824 */ /* 0x040fe400078e0a0b */
[----:B------:R-:W-:Y:S01]  /*0620*/  IMAD.SHL.U32 R11, R8, 0x4, RZ ;  /* 0x00000004080b7824 */ /* 0x000fe200078e00ff */
[----:B------:R-:W-:Y:S01]  /*0630*/  LOP3.LUT R9, R9, 0xfffffffc, RZ, 0xc0, !PT ;  /* 0xfffffffc09097812 */ /* 0x000fe200078ec0ff */
[----:B---3--:R-:W-:Y:S01]  /*0640*/  IMAD.MOV R24, RZ, RZ, -R12 ;  /* 0x000000ffff187224 */ /* 0x008fe200078e0a0c */
[----:B------:R-:W-:Y:S01]  /*0650*/  ISETP.NE.AND P4, PT, R0, R3, PT ;  /* 0x000000030000720c */ /* 0x000fe20003f85270 */
[----:B-1----:R-:W-:Y:S01]  /*0660*/  @!UP0 ULEA UR6, UR7, UR6, 0x18 ;  /* 0x0000000607068291 */ /* 0x002fe2000f8ec03f */
[----:B------:R-:W-:Y:S01]  /*0670*/  LOP3.LUT R152, R8, 0xc, R11, 0x78, !PT ;  /* 0x0000000c08987812 */ /* 0x000fe200078e780b */
[----:B------:R-:W-:Y:S01]  /*0680*/  IMAD.IADD R0, R2, 0x1, -R9 ;  /* 0x0000000102007824 */ /* 0x000fe200078e0a09 */
[----:B------:R-:W-:Y:S01]  /*0690*/  VOTEU.ALL UP0, P0 ;  /* 0x00000000003f7886 */ /* 0x000fe20000000000 */
[----:B------:R-:W-:Y:S01]  /*06a0*/  LOP3.LUT P0, RZ, R6, 0x7, RZ, 0xc0, !PT ;  /* 0x0000000706ff7812 */ /* 0x000fe2000780c0ff */
[----:B------:R-:W-:-:S02]  /*06b0*/  VIADD R6, R5, 0xffffffff ;  /* 0xffffffff05067836 */ /* 0x000fc40000000000 */
[----:B------:R-:W-:Y:S01]  /*06c0*/  ISETP.NE.AND P1, PT, R0, 0x3, PT ;  /* 0x000000030000780c */ /* 0x000fe20003f25270 */
[----:B-----5:R-:W-:Y:S01]  /*06d0*/  IMAD R9, R7, R24, R4 ;  /* 0x0000001807097224 */ /* 0x020fe200078e0204 */
[----:B------:R-:W-:Y:S02]  /*06e0*/  ISETP.LT.U32.AND P0, PT, R152, 0x2, !P0 ;  /* 0x000000029800780c */ /* 0x000fe40004701070 */
[----:B------:R-:W-:Y:S01]  /*06f0*/  ISETP.EQ.OR P1, PT, R0, RZ, !P1 ;  /* 0x000000ff0000720c */ /* 0x000fe20004f22670 */
[----:B------:R-:W0:Y:S02]  /*0700*/  FENCE.VIEW.ASYNC.S ;  /* 0x00000000000073c6 */ /* 0x000e240000000000 */
[----:B0-----:R0:W1:Y:S01]  /*0710*/  @!UP0 SYNCS.EXCH.64 URZ, [UR6+0x60], UR4 ;  /* 0x00006004063f85b2 */ /* 0x0010620008000100 */
[----:B------:R-:W-:Y:S02]  /*0720*/  @P4 LEA.HI R2, R152, R152, RZ, 0x1 ;  /* 0x0000009898024211 */ /* 0x000fe400078f08ff */
[----:B------:R-:W-:-:S02]  /*0730*/  ISETP.EQ.AND P1, PT, R5, RZ, P1 ;  /* 0x000000ff0500720c */ /* 0x000fc40000f22270 */
[----:B------:R-:W-:Y:S02]  /*0740*/  @P4 SHF.R.S32.HI R2, RZ, 0x1, R2 ;  /* 0x00000001ff024819 */ /* 0x000fe40000011402 */
[----:B------:R-:W-:Y:S02]  /*0750*/  ISETP.GE.U32.AND P6, PT, R6, 0x2, PT ;  /* 0x000000020600780c */ /* 0x000fe40003fc6070 */
[----:B------:R-:W-:Y:S02]  /*0760*/  @P4 ISETP.NE.AND P5, PT, R2, R9, PT ;  /* 0x000000090200420c */ /* 0x000fe40003fa5270 */
[----:B------:R-:W-:Y:S02]  /*0770*/  SEL R9, RZ, 0x1, !P0 ;  /* 0x00000001ff097807 */ /* 0x000fe40004000000 */
[----:B------:R-:W-:Y:S02]  /*0780*/  @P4 SEL R22, RZ, 0x1, P5 ;  /* 0x00000001ff164807 */ /* 0x000fe40002800000 */
[----:B------:R-:W-:Y:S01]  /*0790*/  SEL R19, RZ, 0x1, !P1 ;  /* 0x00000001ff137807 */ /* 0x000fe20004800000 */
[----:B------:R0:W2:Y:S01]  /*07a0*/  @!UP1 SYNCS.EXCH.64 URZ, [UR6+0x68], UR4 ;  /* 0x00006804063f95b2 */ /* 0x0000a20008000100 */
[----:B------:R-:W-:Y:S01]  /*07b0*/  LOP3.LUT R22, R22, R9, RZ, 0xc0, !PT ;  /* 0x0000000916167212 */ /* 0x000fe200078ec0ff */
[----:B------:R-:W-:Y:S01]  /*07c0*/  NOP ;  /* 0x0000000000007918 */ /* 0x000fe20000000000 */
[----:B------:R-:W-:Y:S01]  /*07d0*/  SEL R19, R19, 0x2, P6 ;  /* 0x0000000213137807 */ /* 0x000fe20003000000 */
[----:B------:R-:W-:Y:S06]  /*07e0*/  @!P2 BRA `(.L_x_3) ;  /* 0x000000000008a947 */ /* 0x000fec0003800000 */
[----:B-12-4-:R-:W-:Y:S01]  /*07f0*/  UCGABAR_ARV ;  /* 0x00000000000079c7 */ /* 0x016fe20008000000 */
[----:B------:R-:W-:Y:S05]  /*0800*/  BRA `(.L_x_4) ;  /* 0x0000000000047947 */ /* 0x000fea0003800000 */
.L_x_3:
[----:B-12-4-:R-:W-:Y:S01]  /*0810*/  NOP ;  /* 0x0000000000007918 */ /* 0x016fe20000000000 */
.L_x_4:
[----:B------:R-:W1:Y:S01]  /*0820*/  LDC R2, c[0x0][0x65c] ;  /* 0x00019700ff027b82 */ /* 0x000e620000000800 */
[----:B------:R-:W-:Y:S02]  /*0830*/  IMAD.U32 R8, RZ, RZ, UR8 ;  /* 0x00000008ff087e24 */ /* 0x000fe4000f8e00ff */
[----:B------:R-:W-:Y:S01]  /*0840*/  IMAD.MOV.U32 R9, RZ, RZ, RZ ;  /* 0x000000ffff097224 */ /* 0x000fe200078e00ff */
[----:B-1----:R-:W-:-:S04]  /*0850*/  ISETP.NE.AND P1, PT, R2, 0x1, PT ;  /* 0x000000010200780c */ /* 0x002fc80003f25270 */
[----:B------:R-:W-:-:S09]  /*0860*/  P2R R5, PR, RZ, 0x2 ;  /* 0x00000002ff057803 */ /* 0x000fd20000000000 */
[----:B------:R-:W1:Y:S01]  /*0870*/  @P1 LDC R17, c[0x0][0x10] ;  /* 0x00000400ff111b82 */ /* 0x000e620000000800 */
[----:B------:R-:W-:Y:S02]  /*0880*/  @P1 IMAD.MOV.U32 R5, RZ, RZ, RZ ;  /* 0x000000ffff051224 */ /* 0x000fe400078e00ff */
[----:B------:R-:W-:-:S05]  /*0890*/  @P1 IMAD.MOV.U32 R13, RZ, RZ, RZ ;  /* 0x000000ffff0d1224 */ /* 0x000fca00078e00ff */
[----:B------:R-:W2:Y:S01]  /*08a0*/  @!P1 LDC R11, c[0x0][0xc] ;  /* 0x00000300ff0b9b82 */ /* 0x000ea20000000800 */
[----:B-1----:R-:W-:-:S04]  /*08b0*/  @P1 IMAD.WIDE.U32 R16, R17, UR8, R4 ;  /* 0x0000000811101c25 */ /* 0x002fc8000f8e0004 */
[----:B------:R-:W-:Y:S02]  /*08c0*/  @P1 IMAD.IADD R17, R17, 0x1, R13 ;  /* 0x0000000111111824 */ /* 0x000fe400078e020d */
[----:B--2---:R-:W-:-:S04]  /*08d0*/  @!P1 IMAD.WIDE.U32 R8, R4, R11, R8 ;  /* 0x0000000b04089225 */ /* 0x004fc800078e0008 */
[----:B------:R-:W-:Y:S02]  /*08e0*/  @!P1 IMAD.MOV.U32 R16, RZ, RZ, R8 ;  /* 0x000000ffff109224 */ /* 0x000fe400078e0008 */
[----:B------:R-:W-:Y:S01]  /*08f0*/  @!P1 IMAD.MOV.U32 R17, RZ, RZ, R9 ;  /* 0x000000ffff119224 */ /* 0x000fe200078e0009 */
[----:B------:R-:W-:Y:S06]  /*0900*/  @!P2 BRA `(.L_x_5) ;  /* 0x00000000000ca947 */ /* 0x000fec0003800000 */
[----:B------:R-:W-:Y:S01]  /*0910*/  UCGABAR_WAIT ;  /* 0x0000000000007dc7 */ /* 0x000fe20008000000 */
[----:B------:R-:W-:Y:S01]  /*0920*/  CCTL.IVALL ;  /* 0x00000000ff00798f */ /* 0x000fe20002000000 */
[----:B------:R-:W-:Y:S05]  /*0930*/  BRA `(.L_x_6) ;  /* 0x0000000000047947 */ /* 0x000fea0003800000 */
.L_x_5:
[----:B------:R-:W-:Y:S06]  /*0940*/  BAR.SYNC.DEFER_BLOCKING 0x0 ;  /* 0x0000000000007b1d */ /* 0x000fec0000010000 */
.L_x_6:
[----:B------:R-:W-:Y:S05]  /*0950*/  @!P3 BRA `(.L_x_7) ;  /* 0x00000098006cb947 */ /* 0x000fea0003800000 */
[----:B------:R-:W-:-:S13]  /*0960*/  ISETP.GT.U32.AND P0, PT, R6, 0x1, PT ;  /* 0x000000010600780c */ /* 0x000fda0003f04070 */
[----:B0-----:R-:W-:Y:S05]  /*0970*/  @P0 EXIT ;  /* 0x000000000000094d */ /* 0x001fea0003800000 */
[----:B------:R-:W-:Y:S01]  /*0980*/  ULDC.64 UR4, c[0x0][0x650] ;  /* 0x0001940000047ab9 */ /* 0x000fe20000000a00 */
[----:B------:R-:W-:Y:S01]  /*0990*/  PRMT R0, RZ, 0x7610, R0 ;  /* 0x00007610ff007816 */ /* 0x000fe20000000000 */
[----:B------:R-:W-:Y:S01]  /*09a0*/  IMAD.MOV.U32 R154, RZ, RZ, -0x1 ;  /* 0xffffffffff9a7424 */ /* 0x000fe200078e00ff */
[----:B------:R-:W-:Y:S01]  /*09b0*/  ISETP.GE.U32.AND P0, PT, R16, UR4, PT ;  /* 0x0000000410007c0c */ /* 0x000fe2000bf06070 */
[----:B------:R-:W-:Y:S02]  /*09c0*/  IMAD.MOV.U32 R153, RZ, RZ, -0x1 ;  /* 0xffffffffff997424 */ /* 0x000fe400078e00ff */
[----:B------:R-:W-:Y:S01]  /*09d0*/  IMAD.MOV.U32 R23, RZ, RZ, -0x1 ;  /* 0xffffffffff177424 */ /* 0x000fe200078e00ff */
[----:B------:R-:W-:-:S13]  /*09e0*/  ISETP.GE.U32.AND.EX P0, PT, R17, UR5, PT, P0 ;  /* 0x0000000511007c0c */ /* 0x000fda000bf06100 */
[----:B------:R-:W-:Y:S05]  /*09f0*/  @P0 BRA `(.L_x_8) ;  /* 0x00000004002c0947 */ /* 0x000fea0003800000 */
[----:B------:R-:W0:Y:S01]  /*0a00*/  LDC.64 R20, c[0x0][0x628] ;  /* 0x00018a00ff147b82 */ /* 0x000e220000000a00 */
[----:B------:R-:W-:Y:S02]  /*0a10*/  IMAD.MOV.U32 R8, RZ, RZ, R16 ;  /* 0x000000ffff087224 */ /* 0x000fe400078e0010 */
[----:B------:R-:W-:-:S05]  /*0a20*/  IMAD.MOV.U32 R9, RZ, RZ, R17 ;  /* 0x000000ffff097224 */ /* 0x000fca00078e0011 */
[----:B------:R-:W1:Y:S08]  /*0a30*/  LDC R0, c[0x0][0x630] ;  /* 0x00018c00ff007b82 */ /* 0x000e700000000800 */
[----:B------:R-:W2:Y:S01]  /*0a40*/  LDC.64 R26, c[0x0][0x620] ;  /* 0x00018800ff1a7b82 */ /* 0x000ea20000000a00 */
[----:B0-----:R-:W-:-:S04]  /*0a50*/  ISETP.NE.U32.AND P0, PT, R20, RZ, PT ;  /* 0x000000ff1400720c */ /* 0x001fc80003f05070 */
[----:B------:R-:W-:-:S13]  /*0a60*/  ISETP.NE.AND.EX P0, PT, R21, RZ, PT, P0 ;  /* 0x000000ff1500720c */ /* 0x000fda0003f05300 */
[----:B-12---:R-:W-:Y:S05]  /*0a70*/  @!P0 BRA `(.L_x_9) ;  /* 0x0000000000288947 */ /* 0x006fea0003800000 */
[----:B------:R-:W0:Y:S02]  /*0a80*/  LDC R13, c[0x0][0x634] ;  /* 0x00018d00ff0d7b82 */ /* 0x000e240000000800 */
[----:B0-----:R-:W-:-:S05]  /*0a90*/  IADD3 R13, P0, R16, R13, RZ ;  /* 0x0000000d100d7210 */ /* 0x001fca0007f1e0ff */
[----:B------:R-:W-:-:S04]  /*0aa0*/  IMAD.X R15, RZ, RZ, R17, P0 ;  /* 0x000000ffff0f7224 */ /* 0x000fc800000e0611 */
[----:B------:R-:W-:-:S04]  /*0ab0*/  IMAD.WIDE.U32 R8, R15, R20, RZ ;  /* 0x000000140f087225 */ /* 0x000fc800078e00ff */
[----:B------:R-:W-:-:S04]  /*0ac0*/  IMAD.WIDE.U32 R10, P0, R13, R21, R8 ;  /* 0x000000150d0a7225 */ /* 0x000fc80007800008 */
[----:B------:R-:W-:-:S04]  /*0ad0*/  IMAD.WIDE.U32 R8, R13, R20, RZ ;  /* 0x000000140d087225 */ /* 0x000fc800078e00ff */
[----:B------:R-:W-:Y:S01]  /*0ae0*/  IMAD.X R13, RZ, RZ, RZ, P0 ;  /* 0x000000ffff0d7224 */ /* 0x000fe200000e06ff */
[----:B------:R-:W-:Y:S01]  /*0af0*/  IADD3 RZ, P0, R9, R10, RZ ;  /* 0x0000000a09ff7210 */ /* 0x000fe20007f1e0ff */
[----:B------:R-:W-:-:S04]  /*0b00*/  IMAD.MOV.U32 R12, RZ, RZ, R11 ;  /* 0x000000ffff0c7224 */ /* 0x000fc800078e000b */
[----:B------:R-:W-:-:S08]  /*0b10*/  IMAD.WIDE.U32.X R8, R15, R21, R12, P0 ;  /* 0x000000150f087225 */ /* 0x000fd000000e040c */
.L_x_9:
[----:B------:R-:W0:Y:S01]  /*0b20*/  LDC.64 R20, c[0x0][0x640] ;  /* 0x00019000ff147b82 */ /* 0x000e220000000a00 */
[--C-:B------:R-:W-:Y:S01]  /*0b30*/  SHF.R.U64 R28, R8, R0, R9.reuse ;  /* 0x00000000081c7219 */ /* 0x100fe20000001209 */
[----:B------:R-:W-:Y:S01]  /*0b40*/  IMAD R30, R7, R24, R4 ;  /* 0x00000018071e7224 */ /* 0x000fe200078e0204 */
[----:B------:R-:W-:Y:S01]  /*0b50*/  SHF.R.U32.HI R0, RZ, R0, R9 ;  /* 0x00000000ff007219 */ /* 0x000fe20000011609 */
[----:B------:R-:W-:Y:S01]  /*0b60*/  IMAD.MOV.U32 R23, RZ, RZ, 0x1 ;  /* 0x00000001ff177424 */ /* 0x000fe200078e00ff */
[----:B------:R-:W-:-:S03]  /*0b70*/  IADD3 R5, P0, RZ, -R28, RZ ;  /* 0x8000001cff057210 */ /* 0x000fc60007f1e0ff */
[----:B------:R-:W1:Y:S02]  /*0b80*/  LDC R6, c[0x0][0x618] ;  /* 0x00018600ff067b82 */ /* 0x000e640000000800 */
[----:B------:R-:W-:-:S04]  /*0b90*/  IMAD.X R9, RZ, RZ, ~R0, P0 ;  /* 0x000000ffff097224 */ /* 0x000fc800000e0e00 */
[-C--:B------:R-:W-:Y:S02]  /*0ba0*/  IMAD R0, R9, R26.reuse, RZ ;  /* 0x0000001a09007224 */ /* 0x080fe400078e02ff */
[----:B------:R-:W2:Y:S01]  /*0bb0*/  LDC R11, c[0x0][0x608] ;  /* 0x00018200ff0b7b82 */ /* 0x000ea20000000800 */
[----:B------:R-:W-:-:S04]  /*0bc0*/  IMAD.WIDE.U32 R8, R5, R26, R16 ;  /* 0x0000001a05087225 */ /* 0x000fc800078e0010 */
[----:B------:R-:W-:-:S03]  /*0bd0*/  IMAD R5, R5, R27, R0 ;  /* 0x0000001b05057224 */ /* 0x000fc600078e0200 */
[----:B------:R-:W3:Y:S01]  /*0be0*/  LDC R12, c[0x0][0x658] ;  /* 0x00019600ff0c7b82 */ /* 0x000ee20000000800 */
[----:B0-----:R-:W-:Y:S01]  /*0bf0*/  ISETP.NE.U32.AND P0, PT, R20, RZ, PT ;  /* 0x000000ff1400720c */ /* 0x001fe20003f05070 */
[----:B------:R-:W-:Y:S02]  /*0c00*/  IMAD.IADD R5, R9, 0x1, R5 ;  /* 0x0000000109057824 */ /* 0x000fe400078e0205 */
[----:B------:R-:W-:Y:S01]  /*0c10*/  IMAD.MOV.U32 R9, RZ, RZ, -0x1 ;  /* 0xffffffffff097424 */ /* 0x000fe200078e00ff */
[----:B------:R-:W-:-:S03]  /*0c20*/  ISETP.NE.AND.EX P0, PT, R21, RZ, PT, P0 ;  /* 0x000000ff1500720c */ /* 0x000fc60003f05300 */
[----:B------:R-:W0:Y:S01]  /*0c30*/  LDC R15, c[0x0][0x600] ;  /* 0x00018000ff0f7b82 */ /* 0x000e220000000800 */
[-CC-:B-1----:R-:W-:Y:S02]  /*0c40*/  SHF.R.U64 R13, R8, R6.reuse, R5.reuse ;  /* 0x00000006080d7219 */ /* 0x182fe40000001205 */
[----:B------:R-:W-:-:S05]  /*0c50*/  SHF.R.U32.HI R0, RZ, R6, R5 ;  /* 0x00000006ff007219 */ /* 0x000fca0000011605 */
[----:B------:R-:W1:Y:S01]  /*0c60*/  LDC R14, c[0x0][0x648] ;  /* 0x00019200ff0e7b82 */ /* 0x000e620000000800 */
[-CC-:B--2---:R-:W-:Y:S02]  /*0c70*/  SHF.R.U64 R27, R13, R11.reuse, R0.reuse ;  /* 0x0000000b0d1b7219 */ /* 0x184fe40000001200 */
[----:B------:R-:W-:-:S05]  /*0c80*/  SHF.R.U32.HI R5, RZ, R11, R0 ;  /* 0x0000000bff057219 */ /* 0x000fca0000011600 */
[----:B------:R-:W2:Y:S01]  /*0c90*/  LDC R26, c[0x0][0x638] ;  /* 0x00018e00ff1a7b82 */ /* 0x000ea20000000800 */
[-CC-:B---3--:R-:W-:Y:S02]  /*0ca0*/  SHF.R.U64 R24, R27, R12.reuse, R5.reuse ;  /* 0x0000000c1b187219 */ /* 0x188fe40000001205 */
[-C--:B------:R-:W-:Y:S02]  /*0cb0*/  SHF.L.U32 R0, R9, R12.reuse, RZ ;  /* 0x0000000c09007219 */ /* 0x080fe400000006ff */
[----:B------:R-:W-:Y:S01]  /*0cc0*/  SHF.R.U32.HI R5, RZ, R12, R5 ;  /* 0x0000000cff057219 */ /* 0x000fe20000011605 */
[----:B------:R-:W-:Y:S01]  /*0cd0*/  IMAD.MOV.U32 R4, RZ, RZ, R24 ;  /* 0x000000ffff047224 */ /* 0x000fe200078e0018 */
[----:B------:R-:W-:Y:S01]  /*0ce0*/  LOP3.LUT R10, RZ, R0, RZ, 0x33, !PT ;  /* 0x00000000ff0a7212 */ /* 0x000fe200078e33ff */
[----:B------:R-:W3:Y:S01]  /*0cf0*/  LDC R25, c[0x0][0x610] ;  /* 0x00018400ff197b82 */ /* 0x000ee20000000800 */
[----:B------:R-:W-:Y:S05]  /*0d00*/  @!P0 BRA `(.L_x_10) ;  /* 0x0000000000288947 */ /* 0x000fea0003800000 */
[----:B------:R-:W4:Y:S02]  /*0d10*/  LDC R9, c[0x0][0x64c] ;  /* 0x00019300ff097b82 */ /* 0x000f240000000800 */
[----:B----4-:R-:W-:-:S05]  /*0d20*/  IADD3 R9, P0, R24, R9, RZ ;  /* 0x0000000918097210 */ /* 0x010fca0007f1e0ff */
        /* <DEDUP_REMOVED lines=8> */
.L_x_10:
[----:B-1----:R-:W-:Y:S01]  /*0db0*/  SHF.R.U64 R4, R4, R14, R5 ;  /* 0x0000000e04047219 */ /* 0x002fe20000001205 */
[----:B0-----:R-:W-:Y:S01]  /*0dc0*/  VIADD R6, R15, 0xffffffff ;  /* 0xffffffff0f067836 */ /* 0x001fe20000000000 */
[----:B------:R-:W-:Y:S01]  /*0dd0*/  SHF.L.U32 R0, R23, R12, RZ ;  /* 0x0000000c17007219 */ /* 0x000fe200000006ff */
[----:B------:R-:W-:Y:S01]  /*0de0*/  IMAD.MOV.U32 R23, RZ, RZ, R28 ;  /* 0x000000ffff177224 */ /* 0x000fe200078e001c */
[----:B------:R-:W-:Y:S01]  /*0df0*/  LOP3.LUT R5, R27, R10, RZ, 0xc0, !PT ;  /* 0x0000000a1b057212 */ /* 0x000fe200078ec0ff */
[----:B------:R-:W-:Y:S01]  /*0e00*/  IMAD.MOV R7, RZ, RZ, -R4 ;  /* 0x000000ffff077224 */ /* 0x000fe200078e0a04 */
[----:B------:R-:W-:Y:S02]  /*0e10*/  SEL R3, R3, R30, !P1 ;  /* 0x0000001e03037207 */ /* 0x000fe40004800000 */
[----:B------:R-:W-:Y:S01]  /*0e20*/  LOP3.LUT R6, R13, R6, RZ, 0xc0, !PT ;  /* 0x000000060d067212 */ /* 0x000fe200078ec0ff */
[----:B------:R-:W-:Y:S02]  /*0e30*/  IMAD R4, R0, R4, R5 ;  /* 0x0000000400047224 */ /* 0x000fe400078e0205 */
[----:B--2---:R-:W-:-:S02]  /*0e40*/  IMAD R0, R7, R26, R24 ;  /* 0x0000001a07007224 */ /* 0x004fc400078e0218 */
[----:B---3--:R-:W-:Y:S02]  /*0e50*/  IMAD R3, R4, R25, R3 ;  /* 0x0000001904037224 */ /* 0x008fe400078e0203 */
[----:B------:R-:W-:Y:S02]  /*0e60*/  IMAD R154, R0, R15, R6 ;  /* 0x0000000f009a7224 */ /* 0x000fe400078e0206 */
[----:B------:R-:W-:-:S03]  /*0e70*/  IMAD.MOV.U32 R4, RZ, RZ, 0x1 ;  /* 0x00000001ff047424 */ /* 0x000fc600078e00ff */
[----:B------:R-:W-:Y:S02]  /*0e80*/  SEL R153, R154, R3, !P1 ;  /* 0x000000039a997207 */ /* 0x000fe40004800000 */
[----:B------:R-:W-:Y:S02]  /*0e90*/  PRMT R0, R4, 0x7610, R0 ;  /* 0x0000761004007816 */ /* 0x000fe40000000000 */
[----:B------:R-:W-:-:S07]  /*0ea0*/  SEL R154, R3, R154, !P1 ;  /* 0x0000009a039a7207 */ /* 0x000fce0004800000 */
.L_x_8:
[----:B------:R-:W-:-:S08]  /*0eb0*/  NOP ;  /* 0x0000000000007918 */ /* 0x000fd00000000000 */
[----:B------:R-:W0:Y:S02]  /*0ec0*/  USETMAXREG.TRY_ALLOC.CTAPOOL UP0, 0xe8 ;  /* 0x000000e8000079c8 */ /* 0x000e240008000600 */
[----:B0-----:R-:W-:-:S13]  /*0ed0*/  PLOP3.LUT P0, PT, PT, PT, UP0, 0x80, 0x0 ;  /* 0x000000000000781c */ /* 0x001fda0003f0f008 */
[----:B------:R-:W-:Y:S05]  /*0ee0*/  @!P0 BRA `(.L_x_8) ;  /* 0xfffffffc00f08947 */ /* 0x000fea000383ffff */
[----:B------:R-:W-:Y:S01]  /*0ef0*/  ULDC.64 UR4, c[0x0][0x598] ;  /* 0x0001660000047ab9 */ /* 0x000fe20000000a00 */
[----:B------:R-:W-:Y:S01]  /*0f00*/  ULDC.64 UR36, c[0x0][0x208] ;  /* 0x0000820000247ab9 */ /* 0x000fe20000000a00 */
[----:B------:R-:W-:-:S04]  /*0f10*/  ISETP.NE.U32.AND P0, PT, RZ, UR4, PT ;  /* 0x00000004ff007c0c */ /* 0x000fc8000bf05070 */
[----:B------:R-:W-:-:S13]  /*0f20*/  ISETP.NE.AND.EX P0, PT, RZ, UR5, PT, P0 ;  /* 0x00000005ff007c0c */ /* 0x000fda000bf05300 */
[----:B------:R-:W-:Y:S05]  /*0f30*/  @!P0 BRA `(.L_x_11) ;  /* 0x00000000001c8947 */ /* 0x000fea0003800000 */
[----:B------:R-:W0:Y:S02]  /*0f40*/  LDC.64 R4, c[0x0][0x598] ;  /* 0x00016600ff047b82 */ /* 0x000e240000000a00 */
[----:B0-----:R-:W2:Y:S02]  /*0f50*/  LDG.E.64 R4, desc[UR36][R4.64] ;  /* 0x0000002404047981 */ /* 0x001ea4000c1e1b00 */
[----:B--2---:R-:W-:-:S04]  /*0f60*/  ISETP.NE.U32.AND P0, PT, R4, RZ, PT ;  /* 0x000000ff0400720c */ /* 0x004fc80003f05070 */
[----:B------:R-:W-:-:S13]  /*0f70*/  ISETP.NE.AND.EX P0, PT, R5, RZ, PT, P0 ;  /* 0x000000ff0500720c */ /* 0x000fda0003f05300 */
[----:B------:R-:W-:Y:S05]  /*0f80*/  @!P0 BRA `(.L_x_11) ;  /* 0x0000000000088947 */ /* 0x000fea0003800000 */
[----:B------:R0:W5:Y:S01]  /*0f90*/  LD.E R155, desc[UR36][R4.64] ;  /* 0x00000024049b7980 */ /* 0x000162000c101900 */
[----:B------:R-:W-:Y:S05]  /*0fa0*/  BRA `(.L_x_12) ;  /* 0x0000000000247947 */ /* 0x000fea0003800000 */
.L_x_11:
[----:B------:R-:W-:Y:S02]  /*0fb0*/  ULDC.64 UR4, c[0x0][0x588] ;  /* 0x0001620000047ab9 */ /* 0x000fe40000000a00 */
[----:B------:R-:W-:-:S04]  /*0fc0*/  ISETP.NE.U32.AND P0, PT, RZ, UR4, PT ;  /* 0x00000004ff007c0c */ /* 0x000fc8000bf05070 */
[----:B------:R-:W-:-:S13]  /*0fd0*/  ISETP.NE.AND.EX P0, PT, RZ, UR5, PT, P0 ;  /* 0x00000005ff007c0c */ /* 0x000fda000bf05300 */
[----:B------:R-:W-:Y:S05]  /*0fe0*/  @!P0 BRA `(.L_x_13) ;  /* 0x00000000000c8947 */ /* 0x000fea0003800000 */
[----:B------:R-:W0:Y:S02]  /*0ff0*/  LDC.64 R4, c[0x0][0x588] ;  /* 0x00016200ff047b82 */ /* 0x000e240000000a00 */
[----:B0-----:R1:W5:Y:S01]  /*1000*/  LDG.E R155, desc[UR36][R4.64] ;  /* 0x00000024049b7981 */ /* 0x001362000c1e1900 */
[----:B------:R-:W-:Y:S05]  /*1010*/  BRA `(.L_x_12) ;  /* 0x0000000000087947 */ /* 0x000fea0003800000 */
.L_x_13:
[----:B------:R-:W-:Y:S02]  /*1020*/  ULDC UR4, c[0x0][0x580] ;  /* 0x0001600000047ab9 */ /* 0x000fe40000000800 */
[----:B------:R-:W-:-:S07]  /*1030*/  IMAD.U32 R155, RZ, RZ, UR4 ;  /* 0x00000004ff9b7e24 */ /* 0x000fce000f8e00ff */
.L_x_12:
[----:B------:R-:W-:Y:S02]  /*1040*/  ULDC.64 UR4, c[0x0][0x5a0] ;  /* 0x0001680000047ab9 */ /* 0x000fe40000000a00 */
[----:B------:R-:W-:-:S04]  /*1050*/  ISETP.NE.U32.AND P0, PT, RZ, UR4, PT ;  /* 0x00000004ff007c0c */ /* 0x000fc8000bf05070 */
[----:B------:R-:W-:-:S13]  /*1060*/  ISETP.NE.AND.EX P0, PT, RZ, UR5, PT, P0 ;  /* 0x00000005ff007c0c */ /* 0x000fda000bf05300 */
[----:B------:R-:W-:Y:S05]  /*1070*/  @!P0 BRA `(.L_x_14) ;  /* 0x00000000001c8947 */ /* 0x000fea0003800000 */
[----:B01----:R-:W0:Y:S02]  /*1080*/  LDC.64 R4, c[0x0][0x5a0] ;  /* 0x00016800ff047b82 */ /* 0x003e240000000a00 */
[----:B0-----:R-:W2:Y:S02]  /*1090*/  LDG.E.64 R4, desc[UR36][R4.64] ;  /* 0x0000002404047981 */ /* 0x001ea4000c1e1b00 */
[----:B--2---:R-:W-:-:S04]  /*10a0*/  ISETP.NE.U32.AND P0, PT, R4, RZ, PT ;  /* 0x000000ff0400720c */ /* 0x004fc80003f05070 */
[----:B------:R-:W-:-:S13]  /*10b0*/  ISETP.NE.AND.EX P0, PT, R5, RZ, PT, P0 ;  /* 0x000000ff0500720c */ /* 0x000fda0003f05300 */
[----:B------:R-:W-:Y:S05]  /*10c0*/  @!P0 BRA `(.L_x_14) ;  /* 0x0000000000088947 */ /* 0x000fea0003800000 */
[----:B------:R0:W5:Y:S01]  /*10d0*/  LD.E R156, desc[UR36][R4.64] ;  /* 0x00000024049c7980 */ /* 0x000162000c101900 */
[----:B------:R-:W-:Y:S05]  /*10e0*/  BRA `(.L_x_15) ;  /* 0x0000000000247947 */ /* 0x000fea0003800000 */
.L_x_14:
[----:B------:R-:W-:Y:S02]  /*10f0*/  ULDC.64 UR4, c[0x0][0x590] ;  /* 0x0001640000047ab9 */ /* 0x000fe40000000a00 */
[----:B------:R-:W-:-:S04]  /*1100*/  ISETP.NE.U32.AND P0, PT, RZ, UR4, PT ;  /* 0x00000004ff007c0c */ /* 0x000fc8000bf05070 */
[----:B------:R-:W-:-:S13]  /*1110*/  ISETP.NE.AND.EX P0, PT, RZ, UR5, PT, P0 ;  /* 0x00000005ff007c0c */ /* 0x000fda000bf05300 */
[----:B------:R-:W-:Y:S05]  /*1120*/  @!P0 BRA `(.L_x_16) ;  /* 0x00000000000c8947 */ /* 0x000fea0003800000 */
[----:B------:R-:W2:Y:S02]  /*1130*/  LDC.64 R156, c[0x0][0x590] ;  /* 0x00016400ff9c7b82 */ /* 0x000ea40000000a00 */
[----:B--2---:R2:W5:Y:S01]  /*1140*/  LDG.E R156, desc[UR36][R156.64] ;  /* 0x000000249c9c7981 */ /* 0x004562000c1e1900 */
[----:B------:R-:W-:Y:S05]  /*1150*/  BRA `(.L_x_15) ;  /* 0x0000000000087947 */ /* 0x000fea0003800000 */
.L_x_16:
[----:B------:R-:W-:Y:S02]  /*1160*/  ULDC UR4, c[0x0][0x584] ;  /* 0x0001610000047ab9 */ /* 0x000fe40000000800 */
[----:B------:R-:W-:-:S07]  /*1170*/  IMAD.U32 R156, RZ, RZ, UR4 ;  /* 0x00000004ff9c7e24 */ /* 0x000fce000f8e00ff */
.L_x_15:
[----:B------:R-:W-:-:S13]  /*1180*/  LOP3.LUT P0, RZ, R0, 0xff, RZ, 0xc0, !PT ;  /* 0x000000ff00ff7812 */ /* 0x000fda000780c0ff */
[----:B------:R-:W-:Y:S05]  /*1190*/  @!P0 EXIT ;  /* 0x000000000000894d */ /* 0x000fea0003800000 */
[----:B------:R-:W-:Y:S01]  /*11a0*/  ULDC UR4, c[0x0][0x28c] ;  /* 0x0000a30000047ab9 */ /* 0x000fe20000000800 */
[----:B--2---:R-:W-:Y:S01]  /*11b0*/  LOP3.LUT R157, R19, 0x1, RZ, 0xfc, !PT ;  /* 0x00000001139d7812 */ /* 0x004fe200078efcff */
[----:B------:R-:W-:Y:S01]  /*11c0*/  UIADD3 UR4, UR4, 0x1f, URZ ;  /* 0x0000001f04047890 */ /* 0x000fe2000fffe03f */
[----:B------:R-:W-:Y:S01]  /*11d0*/  UMOV UR38, URZ ;  /* 0x0000003f00267c82 */ /* 0x000fe20008000000 */
[----:B------:R-:W-:Y:S02]  /*11e0*/  UMOV UR39, URZ ;  /* 0x0000003f00277c82 */ /* 0x000fe40008000000 */
[----:B------:R-:W-:-:S04]  /*11f0*/  USHF.R.S32.HI UR5, URZ, 0x1f, UR4 ;  /* 0x0000001f3f057899 */ /* 0x000fc80008011404 */
[----:B------:R-:W-:-:S04]  /*1200*/  ULEA.HI UR5, UR5, UR4, URZ, 0x5 ;  /* 0x0000000405057291 */ /* 0x000fc8000f8f283f */
[----:B------:R-:W-:-:S12]  /*1210*/  USHF.R.S32.HI UR40, URZ, 0x5, UR5 ;  /* 0x000000053f287899 */ /* 0x000fd80008011405 */
.L_x_292:
[----:B------:R-:W-:Y:S01]  /*1220*/  LOP3.LUT R0, R18, 0x80, RZ, 0xc0, !PT ;  /* 0x0000008012007812 */ /* 0x000fe200078ec0ff */
[----:B--2---:R-:W2:Y:S01]  /*1230*/  S2UR UR7, SR_CgaCtaId ;  /* 0x00000000000779c3 */ /* 0x004ea20000008800 */
[----:B------:R-:W-:Y:S02]  /*1240*/  UMOV UR6, 0x400 ;  /* 0x0000040000067882 */ /* 0x000fe40000000000 */
[----:B------:R-:W-:-:S06]  /*1250*/  SHF.R.U32.HI R0, RZ, 0x7, R0 ;  /* 0x00000007ff007819 */ /* 0x000fcc0000011600 */
[----:B---3--:R-:W3:Y:S01]  /*1260*/  SHFL.IDX PT, R0, R0, RZ, 0x1f ;  /* 0x00001fff00007589 */ /* 0x008ee200000e0000 */
[----:B--2---:R-:W-:Y:S01]  /*1270*/  ULEA UR6, UR7, UR6, 0x18 ;  /* 0x0000000607067291 */ /* 0x004fe2000f8ec03f */
[----:B---3--:R-:W-:-:S13]  /*1280*/  R2UR UR4, R0 ;  /* 0x00000000000472ca */ /* 0x008fda00000e0000 */
[----:B------:R-:W-:-:S04]  /*1290*/  ULEA.HI UR5, UR4, UR4, URZ, 0x1 ;  /* 0x0000000404057291 */ /* 0x000fc8000f8f083f */
[----:B------:R-:W-:-:S04]  /*12a0*/  ULOP3.LUT UR5, UR5, 0x7fffe, URZ, 0xc0, !UPT ;  /* 0x0007fffe05057892 */ /* 0x000fc8000f8ec03f */
[----:B------:R-:W-:-:S03]  /*12b0*/  UIADD3 UR5, UR4, -UR5, URZ ;  /* 0x8000000504057290 */ /* 0x000fc6000fffe03f */
[----:B------:R-:W-:Y:S01]  /*12c0*/  ULDC UR4, c[0x0][0x28c] ;  /* 0x0000a30000047ab9 */ /* 0x000fe20000000800 */
[----:B------:R-:W-:Y:S01]  /*12d0*/  ULEA UR5, UR5, UR6, 0xd ;  /* 0x0000000605057291 */ /* 0x000fe2000f8e683f */
[----:B------:R-:W-:-:S03]  /*12e0*/  ISETP.LT.AND P0, PT, RZ, UR4, PT ;  /* 0x00000004ff007c0c */ /* 0x000fc6000bf01270 */
[----:B------:R-:W-:-:S04]  /*12f0*/  UIADD3 UR5, UR5, 0x100, URZ ;  /* 0x0000010005057890 */ /* 0x000fc8000fffe03f */
[----:B------:R-:W-:-:S04]  /*1300*/  USHF.R.U32.HI UR5, URZ, 0x4, UR5 ;  /* 0x000000043f057899 */ /* 0x000fc80008011605 */
[----:B------:R-:W-:Y:S02]  /*1310*/  ULOP3.LUT UR41, UR5, 0x3fff, URZ, 0xc0, !UPT ;  /* 0x00003fff05297892 */ /* 0x000fe4000f8ec03f */
[----:B-1--45:R-:W-:Y:S10]  /*1320*/  @P0 BRA `(.L_x_17) ;  /* 0x0000000000400947 */ /* 0x032ff40003800000 */
[----:B------:R-:W-:Y:S01]  /*1330*/  MOV R0, 0x0 ;  /* 0x0000000000007802 */ /* 0x000fe20000000f00 */
[----:B------:R-:W-:Y:S01]  /*1340*/  ULDC.64 UR4, c[0x4][0x68] ;  /* 0x01001a0000047ab9 */ /* 0x000fe20000000a00 */
[----:B------:R-:W-:Y:S01]  /*1350*/  ULDC.64 UR6, c[0x4][0x8] ;  /* 0x0100020000067ab9 */ /* 0x000fe20000000a00 */
[----:B01----:R-:W-:Y:S01]  /*1360*/  IMAD.U32 R4, RZ, RZ, UR4 ;  /* 0x00000004ff047e24 */ /* 0x003fe2000f8e00ff */
[----:B------:R0:W1:Y:S01]  /*1370*/  LDC.64 R14, c[0x4][R0] ;  /* 0x01000000000e7b82 */ /* 0x0000620000000a00 */
[----:B------:R-:W-:Y:S01]  /*1380*/  IMAD.U32 R5, RZ, RZ, UR5 ;  /* 0x00000005ff057e24 */ /* 0x000fe2000f8e00ff */
[----:B------:R-:W-:Y:S01]  /*1390*/  ULDC.64 UR4, c[0x4][0x70] ;  /* 0x01001c0000047ab9 */ /* 0x000fe20000000a00 */
[----:B------:R-:W-:Y:S02]  /*13a0*/  IMAD.U32 R10, RZ, RZ, UR6 ;  /* 0x00000006ff0a7e24 */ /* 0x000fe4000f8e00ff */
[----:B------:R-:W-:Y:S02]  /*13b0*/  IMAD.U32 R6, RZ, RZ, UR4 ;  /* 0x00000004ff067e24 */ /* 0x000fe4000f8e00ff */
[----:B------:R-:W-:-:S02]  /*13c0*/  IMAD.U32 R7, RZ, RZ, UR5 ;  /* 0x00000005ff077e24 */ /* 0x000fc4000f8e00ff */
[----:B------:R-:W-:Y:S02]  /*13d0*/  IMAD.U32 R11, RZ, RZ, UR7 ;  /* 0x00000007ff0b7e24 */ /* 0x000fe4000f8e00ff */
[----:B------:R-:W-:Y:S02]  /*13e0*/  IMAD.MOV.U32 R8, RZ, RZ, 0x1e1 ;  /* 0x000001e1ff087424 */ /* 0x000fe400078e00ff */
[----:B------:R-:W-:Y:S02]  /*13f0*/  IMAD.MOV.U32 R12, RZ, RZ, 0x1 ;  /* 0x00000001ff0c7424 */ /* 0x000fe400078e00ff */
[----:B0-----:R-:W-:-:S07]  /*1400*/  IMAD.MOV.U32 R13, RZ, RZ, RZ ;  /* 0x000000ffff0d7224 */ /* 0x001fce00078e00ff */
[----:B------:R-:W-:-:S07]  /*1410*/  LEPC R20, `(.L_x_17) ;  /* 0x000000001014794e */ /* 0x000fce0000000000 */
[----:B-1---5:R-:W-:Y:S05]  /*1420*/  CALL.ABS.NOINC R14 ;  /* 0x000000000e007343 */ /* 0x022fea0003c00000 */
.L_x_17:
[----:B------:R-:W-:-:S13]  /*1430*/  ISETP.NE.AND P0, PT, R157, 0x3, PT ;  /* 0x000000039d00780c */ /* 0x000fda0003f05270 */
[----:B------:R-:W-:Y:S05]  /*1440*/  @!P0 BRA `(.L_x_18) ;  /* 0x0000000000048947 */ /* 0x000fea0003800000 */
[----:B------:R-:W-:Y:S01]  /*1450*/  BPT.TRAP 0x1 ;  /* 0x000000040000795c */ /* 0x000fe20000300000 */
.L_x_18:
[----:B------:R-:W2:Y:S01]  /*1460*/  S2UR UR5, SR_CgaCtaId ;  /* 0x00000000000579c3 */ /* 0x000ea20000008800 */
[----:B------:R-:W-:Y:S01]  /*1470*/  UMOV UR4, 0x400 ;  /* 0x0000040000047882 */ /* 0x000fe20000000000 */
[----:B------:R-:W-:Y:S02]  /*1480*/  IMAD.U32 R0, RZ, RZ, UR38 ;  /* 0x00000026ff007e24 */ /* 0x000fe4000f8e00ff */
[----:B------:R-:W-:-:S03]  /*1490*/  IMAD.U32 R3, RZ, RZ, UR39 ;  /* 0x00000027ff037e24 */ /* 0x000fc6000f8e00ff */
[----:B------:R-:W-:Y:S01]  /*14a0*/  SHF.L.U32 R0, R0, 0x1f, RZ ;  /* 0x0000001f00007819 */ /* 0x000fe200000006ff */
[----:B--2---:R-:W-:-:S06]  /*14b0*/  ULEA UR4, UR5, UR4, 0x18 ;  /* 0x0000000405047291 */ /* 0x004fcc000f8ec03f */
[----:B------:R-:W-:-:S04]  /*14c0*/  IMAD.U32 R6, RZ, RZ, UR4 ;  /* 0x00000004ff067e24 */ /* 0x000fc8000f8e00ff */
[----:B------:R-:W-:-:S04]  /*14d0*/  IMAD R3, R3, 0x8, R6 ;  /* 0x0000000803037824 */ /* 0x000fc800078e0206 */
[----:B------:R2:W3:Y:S01]  /*14e0*/  SYNCS.PHASECHK.TRANS64.TRYWAIT P1, [R3+URZ], R0 ;  /* 0x00000000030075a7 */ /* 0x0004e2000802017f */
[----:B------:R-:W-:Y:S05]  /*14f0*/  @!P0 BRA `(.L_x_19) ;  /* 0x0000000000048947 */ /* 0x000fea0003800000 */
[----:B------:R-:W-:Y:S01]  /*1500*/  BPT.TRAP 0x1 ;  /* 0x000000040000795c */ /* 0x000fe20000300000 */
.L_x_19:
[----:B---3--:R-:W-:Y:S05]  /*1510*/  @P1 BRA `(.L_x_20) ;  /* 0x0000000000081947 */ /* 0x008fea0003800000 */
[----:B------:R-:W3:Y:S02]  /*1520*/  SYNCS.PHASECHK.TRANS64.TRYWAIT P1, [R3+URZ], R0 ;  /* 0x00000000030075a7 */ /* 0x000ee4000802017f */
[----:B---3--:R-:W-:Y:S05]  /*1530*/  @!P1 BRA `(.L_x_21) ;  /* 0x000000a400049947 */ /* 0x008fea0003800000 */
.L_x_20:
[----:B------:R-:W-:-:S04]  /*1540*/  UISETP.LT.AND UP0, UPT, UR40, 0x1, UPT ;  /* 0x000000012800788c */ /* 0x000fc8000bf01270 */
[----:B------:R-:W-:-:S06]  /*1550*/  USEL UR4, UR40, 0x1, UP0 ;  /* 0x0000000128047887 */ /* 0x000fcc0008000000 */
[----:B--23--:R-:W-:Y:S01]  /*1560*/  IMAD.U32 R0, RZ, RZ, UR4 ;  /* 0x00000004ff007e24 */ /* 0x00cfe2000f8e00ff */
[----:B------:R-:W-:Y:S05]  /*1570*/  WARPSYNC.ALL ;  /* 0x0000000000007948 */ /* 0x000fea0003800000 */
[----:B------:R-:W-:-:S04]  /*1580*/  IADD3 R0, -R0, UR40, RZ ;  /* 0x0000002800007c10 */ /* 0x000fc8000fffe1ff */
[----:B------:R-:W-:Y:S02]  /*1590*/  ISETP.GE.AND P1, PT, R0, 0x1, PT ;  /* 0x000000010000780c */ /* 0x000fe40003f26270 */
[----:B------:R-:W-:Y:S01]  /*15a0*/  R2UR UR4, R6 ;  /* 0x00000000060472ca */ /* 0x000fe200000e0000 */
[----:B------:R-:W-:Y:S01]  /*15b0*/  WARPGROUP.ARRIVE ;  /* 0x00000000000079c5 */ /* 0x000fe20000000000 */
[----:B------:R-:W-:Y:S01]  /*15c0*/  UMOV UR9, 0x40000040 ;  /* 0x4000004000097882 */ /* 0x000fe20000000000 */
[----:B------:R-:W-:-:S10]  /*15d0*/  UMOV UR11, 0x40000040 ;  /* 0x40000040000b7882 */ /* 0x000fd40000000000 */
[----:B------:R-:W-:-:S04]  /*15e0*/  UIADD3 UR4, UR4, 0x14100, URZ ;  /* 0x0001410004047890 */ /* 0x000fc8000fffe03f */
[----:B------:R-:W-:-:S04]  /*15f0*/  USHF.R.U32.HI UR4, URZ, 0x4, UR4 ;  /* 0x000000043f047899 */ /* 0x000fc80008011604 */
[----:B------:R-:W-:Y:S02]  /*1600*/  ULOP3.LUT UR5, UR4, 0x3fff, URZ, 0xc0, !UPT ;  /* 0x00003fff04057892 */ /* 0x000fe4000f8ec03f */
[----:B------:R-:W-:Y:S02]  /*1610*/  ULOP3.LUT UR4, UR41, 0x10000, URZ, 0xfc, !UPT ;  /* 0x0001000029047892 */ /* 0x000fe4000f8efc3f */
[----:B------:R-:W-:Y:S02]  /*1620*/  ULOP3.LUT UR5, UR5, 0x10000, URZ, 0xfc, !UPT ;  /* 0x0001000005057892 */ /* 0x000fe4000f8efc3f */
[----:B------:R-:W-:Y:S02]  /*1630*/  ULEA UR6, UR39, UR4, 0xa ;  /* 0x0000000427067291 */ /* 0x000fe4000f8e503f */
[----:B------:R-:W-:-:S05]  /*1640*/  ULEA UR7, UR39, UR5, 0xb ;  /* 0x0000000527077291 */ /* 0x000fca000f8e583f */
[----:B------:R-:W-:Y:S02]  /*1650*/  UMOV UR8, UR6 ;  /* 0x0000000600087c82 */ /* 0x000fe40008000000 */
[----:B------:R-:W-:Y:S02]  /*1660*/  UMOV UR10, UR7 ;  /* 0x00000007000a7c82 */ /* 0x000fe40008000000 */
[----:B------:R-:W-:Y:S01]  /*1670*/  HGMMA.64x256x8.F32.TF32 R24, gdesc[UR8], RZ, !UPT, gsb0 ;  /* 0x07e00000081879f0 */ /* 0x000fe2000c0028ff */
[----:B------:R-:W-:Y:S02]  /*1680*/  UIADD3 UR8, UR6, 0x2, URZ ;  /* 0x0000000206087890 */ /* 0x000fe4000fffe03f */
[----:B------:R-:W-:Y:S01]  /*1690*/  UIADD3 UR10, UR7, 0x2, URZ ;  /* 0x00000002070a7890 */ /* 0x000fe2000fffe03f */
[----:B------:R-:W-:Y:S01]  /*16a0*/  UMOV UR9, 0x40000040 ;  /* 0x4000004000097882 */ /* 0x000fe20000000000 */
[----:B------:R-:W-:Y:S01]  /*16b0*/  UMOV UR11, 0x40000040 ;  /* 0x40000040000b7882 */ /* 0x000fe20000000000 */
[----:B------:R-:W-:-:S02]  /*16c0*/  WARPGROUP.DEPBAR.LE gsb0, 0x0 ;  /* 0x00008000000079c5 */ /* 0x000fc40000010000 */
[----:B------:R-:W-:-:S15]  /*16d0*/  WARPGROUP.ARRIVE ;  /* 0x00000000000079c5 */ /* 0x000fde0000000000 */
[----:B------:R-:W-:-:S05]  /*16e0*/  NOP ;  /* 0x0000000000007918 */ /* 0x000fca0000000000 */
[----:B------:R-:W-:Y:S01]  /*16f0*/  HGMMA.64x256x8.F32.TF32 R24, gdesc[UR8], R24, gsb0 ;  /* 0x07e00000081879f0 */ /* 0x000fe20008002818 */
[----:B------:R-:W-:Y:S02]  /*1700*/  UIADD3 UR8, UR6, 0x4, URZ ;  /* 0x0000000406087890 */ /* 0x000fe4000fffe03f */
[----:B------:R-:W-:Y:S01]  /*1710*/  UIADD3 UR10, UR7, 0x4, URZ ;  /* 0x00000004070a7890 */ /* 0x000fe2000fffe03f */
[----:B------:R-:W-:Y:S01]  /*1720*/  UMOV UR9, 0x40000040 ;  /* 0x4000004000097882 */ /* 0x000fe20000000000 */
[----:B------:R-:W-:Y:S01]  /*1730*/  UMOV UR11, 0x40000040 ;  /* 0x40000040000b7882 */ /* 0x000fe20000000000 */
[----:B------:R-:W-:Y:S02]  /*1740*/  WARPGROUP.DEPBAR.LE gsb0, 0x0 ;  /* 0x00008000000079c5 */ /* 0x000fe40000010000 */
        /* <DEDUP_REMOVED lines=10> */
[----:B------:R-:W-:Y:S03]  /*17f0*/  HGMMA.64x256x8.F32.TF32 R24, gdesc[UR8], R24, gsb0 ;  /* 0x07e00000081879f0 */ /* 0x000fe60008002818 */
[----:B------:R-:W-:Y:S02]  /*1800*/  WARPGROUP.DEPBAR.LE gsb0, 0x0 ;  /* 0x00008000000079c5 */ /* 0x000fe40000010000 */
[----:B------:R-:W-:Y:S05]  /*1810*/  @!P1 BRA `(.L_x_22) ;  /* 0x0000000400309947 */ /* 0x000fea0003800000 */
[----:B------:R-:W-:Y:S02]  /*1820*/  UIADD3 UR6, UR39, 0x1, URZ ;  /* 0x0000000127067890 */ /* 0x000fe4000fffe03f */
[----:B------:R-:W-:Y:S02]  /*1830*/  IMAD.U32 R3, RZ, RZ, UR39 ;  /* 0x00000027ff037e24 */ /* 0x000fe4000f8e00ff */
[----:B------:R-:W-:-:S04]  /*1840*/  UISETP.NE.AND UP0, UPT, UR6, 0x5, UPT ;  /* 0x000000050600788c */ /* 0x000fc8000bf05270 */
[----:B------:R-:W-:Y:S02]  /*1850*/  USEL UR7, URZ, 0x1, UP0 ;  /* 0x000000013f077887 */ /* 0x000fe40008000000 */
[----:B------:R-:W-:Y:S02]  /*1860*/  USEL UR6, UR6, URZ, UP0 ;  /* 0x0000003f06067287 */ /* 0x000fe40008000000 */
[----:B------:R-:W-:-:S06]  /*1870*/  ULOP3.LUT UR7, UR38, UR7, URZ, 0x3c, !UPT ;  /* 0x0000000726077292 */ /* 0x000fcc000f8e3c3f */
[----:B------:R-:W-:-:S07]  /*1880*/  IMAD.U32 R7, RZ, RZ, UR7 ;  /* 0x00000007ff077e24 */ /* 0x000fce000f8e00ff */
.L_x_29:
[----:B------:R-:W-:Y:S05]  /*1890*/  @!P0 BRA `(.L_x_23) ;  /* 0x0000000000048947 */ /* 0x000fea0003800000 */
[----:B------:R-:W-:Y:S01]  /*18a0*/  BPT.TRAP 0x1 ;  /* 0x000000040000795c */ /* 0x000fe20000300000 */
.L_x_23:
[----:B------:R-:W2:Y:S01]  /*18b0*/  S2UR UR8, SR_CgaCtaId ;  /* 0x00000000000879c3 */ /* 0x000ea20000008800 */
[----:B------:R-:W-:Y:S01]  /*18c0*/  UMOV UR7, 0x400 ;  /* 0x0000040000077882 */ /* 0x000fe20000000000 */
[----:B01----:R-:W-:Y:S01]  /*18d0*/  IMAD.U32 R5, RZ, RZ, UR6 ;  /* 0x00000006ff057e24 */ /* 0x003fe2000f8e00ff */
[----:B------:R-:W-:Y:S01]  /*18e0*/  SHF.L.U32 R4, R7, 0x1f, RZ ;  /* 0x0000001f07047819 */ /* 0x000fe200000006ff */
[----:B--2---:R-:W-:-:S06]  /*18f0*/  ULEA UR7, UR8, UR7, 0x18 ;  /* 0x0000000708077291 */ /* 0x004fcc000f8ec03f */
[----:B------:R-:W-:-:S04]  /*1900*/  IMAD.U32 R6, RZ, RZ, UR7 ;  /* 0x00000007ff067e24 */ /* 0x000fc8000f8e00ff */
[----:B------:R-:W-:-:S04]  /*1910*/  IMAD R5, R5, 0x8, R6 ;  /* 0x0000000805057824 */ /* 0x000fc800078e0206 */
[----:B------:R0:W1:Y:S01]  /*1920*/  SYNCS.PHASECHK.TRANS64.TRYWAIT P1, [R5+URZ], R4 ;  /* 0x00000004050075a7 */ /* 0x000062000802017f */
[----:B------:R-:W-:Y:S05]  /*1930*/  @!P0 BRA `(.L_x_24) ;  /* 0x0000000000048947 */ /* 0x000fea0003800000 */
[----:B------:R-:W-:Y:S01]  /*1940*/  BPT.TRAP 0x1 ;  /* 0x000000040000795c */ /* 0x000fe20000300000 */
.L_x_24:
[----:B-1----:R-:W-:Y:S05]  /*1950*/  @P1 BRA `(.L_x_25) ;  /* 0x0000000000081947 */ /* 0x002fea0003800000 */
[----:B------:R-:W1:Y:S02]  /*1960*/  SYNCS.PHASECHK.TRANS64.TRYWAIT P1, [R5+URZ], R4 ;  /* 0x00000004050075a7 */ /* 0x000e64000802017f */
[----:B-1----:R-:W-:Y:S05]  /*1970*/  @!P1 BRA `(.L_x_26) ;  /* 0x000000a000089947 */ /* 0x002fea0003800000 */
.L_x_25:
[----:B------:R-:W-:Y:S01]  /*1980*/  ULEA UR7, UR6, UR4, 0xa ;  /* 0x0000000406077291 */ /* 0x000fe2000f8e503f */
[----:B------:R-:W-:Y:S01]  /*1990*/  WARPGROUP.ARRIVE ;  /* 0x00000000000079c5 */ /* 0x000fe20000000000 */
[----:B------:R-:W-:Y:S01]  /*19a0*/  ULEA UR12, UR6, UR5, 0xb ;  /* 0x00000005060c7291 */ /* 0x000fe2000f8e583f */
[----:B------:R-:W-:Y:S01]  /*19b0*/  UMOV UR9, 0x40000040 ;  /* 0x4000004000097882 */ /* 0x000fe20000000000 */
[----:B------:R-:W-:-:S03]  /*19c0*/  UMOV UR11, 0x40000040 ;  /* 0x40000040000b7882 */ /* 0x000fc60000000000 */
[----:B------:R-:W-:Y:S02]  /*19d0*/  UMOV UR8, UR7 ;  /* 0x0000000700087c82 */ /* 0x000fe40008000000 */
[----:B------:R-:W-:Y:S02]  /*19e0*/  UMOV UR10, UR12 ;  /* 0x0000000c000a7c82 */ /* 0x000fe40008000000 */
[----:B------:R-:W-:Y:S01]  /*19f0*/  HGMMA.64x256x8.F32.TF32 R24, gdesc[UR8], R24, gsb0 ;  /* 0x07e00000081879f0 */ /* 0x000fe20008002818 */
        /* <DEDUP_REMOVED lines=26> */
[----:B------:R-:W-:Y:S01]  /*1ba0*/  BPT.TRAP 0x1 ;  /* 0x000000040000795c */ /* 0x000fe20000300000 */
.L_x_27:
[----:B------:R-:W-:-:S13]  /*1bb0*/  ISETP.NE.AND P1, PT, R22, RZ, PT ;  /* 0x000000ff1600720c */ /* 0x000fda0003f25270 */
[----:B01----:R-:W-:-:S04]  /*1bc0*/  @P1 IMAD R4, R3, 0x8, R6 ;  /* 0x0000000803041824 */ /* 0x003fc800078e0206 */
[----:B------:R-:W-:-:S05]  /*1bd0*/  @P1 VIADD R5, R4, 0x28 ;  /* 0x0000002804051836 */ /* 0x000fca0000000000 */
[----:B------:R-:W-:-:S04]  /*1be0*/  @P1 PRMT R5, R152, 0x654, R5 ;  /* 0x0000065498051816 */ /* 0x000fc80000000005 */
[----:B------:R0:W-:Y:S01]  /*1bf0*/  @P1 SYNCS.ARRIVE.TRANS64.RED.A1T0 RZ, [R5+URZ], RZ ;  /* 0x000000ff05ff19a7 */ /* 0x0001e2000810043f */
[----:B------:R-:W-:-:S13]  /*1c00*/  ISETP.GT.U32.AND P1, PT, R19, 0x1, PT ;  /* 0x000000011300780c */ /* 0x000fda0003f24070 */
[----:B0-----:R-:W-:Y:S05]  /*1c10*/  @P1 BRA `(.L_x_28) ;  /* 0x0000000000041947 */ /* 0x001fea0003800000 */
[----:B------:R-:W-:Y:S01]  /*1c20*/  BPT.TRAP 0x1 ;  /* 0x000000040000795c */ /* 0x000fe20000300000 */
.L_x_28:
[----:B------:R-:W-:Y:S01]  /*1c30*/  UIADD3 UR6, UR6, 0x1, URZ ;  /* 0x0000000106067890 */ /* 0x000fe2000fffe03f */
[C---:B------:R-:W-:Y:S01]  /*1c40*/  ISETP.GT.AND P2, PT, R0.reuse, 0x1, PT ;  /* 0x000000010000780c */ /* 0x040fe20003f44270 */
[----:B------:R-:W-:Y:S02]  /*1c50*/  VIADD R3, R3, 0x1 ;  /* 0x0000000103037836 */ /* 0x000fe40000000000 */
[----:B------:R-:W-:Y:S01]  /*1c60*/  UISETP.NE.AND UP0, UPT, UR6, 0x5, UPT ;  /* 0x000000050600788c */ /* 0x000fe2000bf05270 */
[----:B------:R-:W-:Y:S02]  /*1c70*/  VIADD R0, R0, 0xffffffff ;  /* 0xffffffff00007836 */ /* 0x000fe40000000000 */
[C---:B------:R-:W-:Y:S01]  /*1c80*/  ISETP.NE.AND P1, PT, R3.reuse, 0x5, PT ;  /* 0x000000050300780c */ /* 0x040fe20003f25270 */
[----:B------:R-:W-:Y:S02]  /*1c90*/  USEL UR7, URZ, 0x1, UP0 ;  /* 0x000000013f077887 */ /* 0x000fe40008000000 */
[----:B------:R-:W-:Y:S01]  /*1ca0*/  USEL UR6, UR6, URZ, UP0 ;  /* 0x0000003f06067287 */ /* 0x000fe20008000000 */
[----:B------:R-:W-:-:S03]  /*1cb0*/  SEL R3, R3, RZ, P1 ;  /* 0x000000ff03037207 */ /* 0x000fc60000800000 */
[----:B------:R-:W-:Y:S01]  /*1cc0*/  LOP3.LUT R7, R7, UR7, RZ, 0x3c, !PT ;  /* 0x0000000707077c12 */ /* 0x000fe2000f8e3cff */
[----:B------:R-:W-:Y:S07]  /*1cd0*/  @P2 BRA `(.L_x_29) ;  /* 0xfffffff800ec2947 */ /* 0x000fee000383ffff */
.L_x_22:
[----:B------:R-:W2:Y:S02]  /*1ce0*/  LDC R0, c[0x0][0x28c] ;  /* 0x0000a300ff007b82 */ /* 0x000ea40000000800 */
[----:B--2---:R-:W-:-:S13]  /*1cf0*/  ISETP.GE.AND P1, PT, R0, 0x1, PT ;  /* 0x000000010000780c */ /* 0x004fda0003f26270 */
[----:B------:R-:W-:Y:S05]  /*1d00*/  @!P1 BRA `(.L_x_30) ;  /* 0x0000000000509947 */ /* 0x000fea0003800000 */
[----:B------:R-:W-:Y:S05]  /*1d10*/  @!P0 BRA `(.L_x_31) ;  /* 0x0000000000048947 */ /* 0x000fea0003800000 */
[----:B------:R-:W-:Y:S01]  /*1d20*/  BPT.TRAP 0x1 ;  /* 0x000000040000795c */ /* 0x000fe20000300000 */
.L_x_31:
[----:B------:R-:W-:Y:S01]  /*1d30*/  ISETP.NE.AND P0, PT, R22, RZ, PT ;  /* 0x000000ff1600720c */ /* 0x000fe20003f05270 */
[----:B------:R-:W-:Y:S01]  /*1d40*/  BSSY B0, `(.L_x_32) ;  /* 0x000000e000007945 */ /* 0x000fe20003800000 */
[----:B------:R-:W-:-:S11]  /*1d50*/  ISETP.GT.U32.AND P1, PT, R19, 0x1, PT ;  /* 0x000000011300780c */ /* 0x000fd60003f24070 */
[----:B------:R-:W-:Y:S05]  /*1d60*/  @!P0 BRA `(.L_x_33) ;  /* 0x00000000002c8947 */ /* 0x000fea0003800000 */
[----:B------:R-:W-:-:S04]  /*1d70*/  UISETP.LT.AND UP0, UPT, UR40, 0x1, UPT ;  /* 0x000000012800788c */ /* 0x000fc8000bf01270 */
[----:B------:R-:W-:-:S04]  /*1d80*/  USEL UR6, UR40, 0x1, UP0 ;  /* 0x0000000128067887 */ /* 0x000fc80008000000 */
[----:B------:R-:W-:-:S04]  /*1d90*/  UIADD3 UR6, UR39, UR40, -UR6 ;  /* 0x0000002827067290 */ /* 0x000fc8000fffe806 */
[----:B------:R-:W-:-:S04]  /*1da0*/  UIMAD.WIDE.U32 UR4, UR6, -0x33333333, URZ ;  /* 0xcccccccd060478a5 */ /* 0x000fc8000f8e003f */
[----:B------:R-:W-:-:S04]  /*1db0*/  USHF.R.U32.HI UR4, URZ, 0x2, UR5 ;  /* 0x000000023f047899 */ /* 0x000fc80008011605 */
[----:B------:R-:W-:-:S06]  /*1dc0*/  UIMAD UR6, UR4, -0x5, UR6 ;  /* 0xfffffffb040678a4 */ /* 0x000fcc000f8e0206 */
[----:B------:R-:W-:-:S04]  /*1dd0*/  IMAD.U32 R3, RZ, RZ, UR6 ;  /* 0x00000006ff037e24 */ /* 0x000fc8000f8e00ff */
[----:B------:R-:W-:-:S04]  /*1de0*/  IMAD R0, R3, 0x8, R6 ;  /* 0x0000000803007824 */ /* 0x000fc800078e0206 */
[----:B------:R-:W-:-:S05]  /*1df0*/  VIADD R3, R0, 0x28 ;  /* 0x0000002800037836 */ /* 0x000fca0000000000 */
[----:B------:R-:W-:-:S04]  /*1e00*/  PRMT R3, R152, 0x654, R3 ;  /* 0x0000065498037816 */ /* 0x000fc80000000003 */
[----:B------:R2:W-:Y:S03]  /*1e10*/  SYNCS.ARRIVE.TRANS64.RED.A1T0 RZ, [R3+URZ], RZ ;  /* 0x000000ff03ff79a7 */ /* 0x0005e6000810043f */
.L_x_33:
[----:B------:R-:W-:Y:S05]  /*1e20*/  BSYNC B0 ;  /* 0x0000000000007941 */ /* 0x000fea0003800000 */
.L_x_32:
[----:B------:R-:W-:Y:S05]  /*1e30*/  @P1 BRA `(.L_x_30) ;  /* 0x0000000000041947 */ /* 0x000fea0003800000 */
[----:B------:R-:W-:Y:S01]  /*1e40*/  BPT.TRAP 0x1 ;  /* 0x000000040000795c */ /* 0x000fe20000300000 */
.L_x_30:
[----:B------:R-:W3:Y:S01]  /*1e50*/  LDC R6, c[0x0][0x288] ;  /* 0x0000a200ff067b82 */ /* 0x000ee20000000800 */
[--C-:B------:R-:W-:Y:S01]  /*1e60*/  SHF.R.U32.HI R0, RZ, 0x2, R18.reuse ;  /* 0x00000002ff007819 */ /* 0x100fe20000011612 */
[----:B------:R-:W-:Y:S01]  /*1e70*/  UIADD3 UR39, UR40, UR39, URZ ;  /* 0x0000002728277290 */ /* 0x000fe2000fffe03f */
[----:B01----:R-:W-:Y:S01]  /*1e80*/  SHF.R.U32.HI R5, RZ, 0x7, R18 ;  /* 0x00000007ff057819 */ /* 0x003fe20000011612 */
[----:B------:R-:W-:Y:S01]  /*1e90*/  ULDC UR7, c[0x0][0x284] ;  /* 0x0000a10000077ab9 */ /* 0x000fe20000000800 */
[----:B------:R-:W-:Y:S01]  /*1ea0*/  LOP3.LUT R4, R18, 0x60, RZ, 0xc0, !PT ;  /* 0x0000006012047812 */ /* 0x000fe200078ec0ff */
[----:B------:R-:W-:Y:S01]  /*1eb0*/  UISETP.GT.U32.AND UP0, UPT, UR39, 0x4, UPT ;  /* 0x000000042700788c */ /* 0x000fe2000bf04070 */
[----:B--2---:R-:W-:Y:S01]  /*1ec0*/  LOP3.LUT R3, R0, 0x7, RZ, 0xc0, !PT ;  /* 0x0000000700037812 */ /* 0x004fe200078ec0ff */
[----:B------:R-:W-:Y:S01]  /*1ed0*/  UISETP.GE.U32.AND UP1, UPT, UR40, 0x5, UPT ;  /* 0x000000052800788c */ /* 0x000fe2000bf26070 */
[----:B------:R-:W-:Y:S01]  /*1ee0*/  LOP3.LUT R0, R5, 0x1, RZ, 0xc0, !PT ;  /* 0x0000000105007812 */ /* 0x000fe200078ec0ff */
[----:B------:R-:W-:Y:S01]  /*1ef0*/  UISETP.LT.U32.AND UP0, UPT, UR40, 0x5, UP0 ;  /* 0x000000052800788c */ /* 0x000fe20008701070 */
[----:B------:R-:W-:Y:S01]  /*1f00*/  SHF.R.U32.HI R10, RZ, 0x1, R4 ;  /* 0x00000001ff0a7819 */ /* 0x000fe20000011604 */
[----:B------:R-:W-:Y:S01]  /*1f10*/  IMAD.SHL.U32 R4, R18, 0x2, RZ ;  /* 0x0000000212047824 */ /* 0x000fe200078e00ff */
[----:B------:R-:W-:Y:S01]  /*1f20*/  SHF.R.S32.HI R21, RZ, 0x1f, R23 ;  /* 0x0000001fff157819 */ /* 0x000fe20000011417 */
[----:B------:R-:W-:Y:S01]  /*1f30*/  IMAD.SHL.U32 R8, R0, 0x40, RZ ;  /* 0x0000004000087824 */ /* 0x000fe200078e00ff */
[--C-:B------:R-:W-:Y:S01]  /*1f40*/  IADD3 R5, RZ, -R10, -R3.reuse ;  /* 0x8000000aff057210 */ /* 0x100fe20007ffe803 */
[----:B------:R-:W-:Y:S01]  /*1f50*/  ULDC.64 UR8, c[0x0][0x5d0] ;  /* 0x0001740000087ab9 */ /* 0x000fe20000000a00 */
[----:B------:R-:W-:Y:S01]  /*1f60*/  LOP3.LUT R4, R4, 0x6, RZ, 0xc0, !PT ;  /* 0x0000000604047812 */ /* 0x000fe200078ec0ff */
[----:B------:R-:W-:Y:S01]  /*1f70*/  UIMAD.WIDE.U32 UR4, UR39, -0x33333333, URZ ;  /* 0xcccccccd270478a5 */ /* 0x000fe2000f8e003f */
[----:B------:R-:W-:Y:S01]  /*1f80*/  LOP3.LUT R3, R8, 0x40, R3, 0xe2, !PT ;  /* 0x0000004008037812 */ /* 0x000fe200078ee203 */
[----:B------:R-:W-:Y:S01]  /*1f90*/  IMAD R11, R0, -0x40, R5 ;  /* 0xffffffc0000b7824 */ /* 0x000fe200078e0205 */
[----:B------:R-:W-:Y:S01]  /*1fa0*/  LOP3.LUT R0, R18, 0x3, RZ, 0xc0, !PT ;  /* 0x0000000312007812 */ /* 0x000fe200078ec0ff */
[----:B------:R-:W-:Y:S01]  /*1fb0*/  USEL UR6, URZ, 0x1, !UP0 ;  /* 0x000000013f067887 */ /* 0x000fe2000c000000 */
[----:B------:R-:W-:Y:S01]  /*1fc0*/  PRMT R8, R4, 0x6540, R153 ;  /* 0x0000654004087816 */ /* 0x000fe20000000099 */
[----:B------:R-:W-:Y:S01]  /*1fd0*/  IMAD.SHL.U32 R153, R153, 0x100, RZ ;  /* 0x0000010099997824 */ /* 0x000fe200078e00ff */
[----:B------:R-:W-:Y:S01]  /*1fe0*/  USHF.R.U32.HI UR4, URZ, 0x2, UR5 ;  /* 0x000000023f047899 */ /* 0x000fe20008011605 */
[----:B---3--:R-:W-:Y:S01]  /*1ff0*/  IMAD R12, R0, -0x2, R6 ;  /* 0xfffffffe000c7824 */ /* 0x008fe200078e0206 */
[----:B------:R-:W-:Y:S01]  /*2000*/  SHF.R.S32.HI R9, RZ, 0x1f, R8 ;  /* 0x0000001fff097819 */ /* 0x000fe20000011408 */
[C---:B------:R-:W-:Y:S01]  /*2010*/  IMAD.SHL.U32 R0, R154.reuse, 0x80, RZ ;  /* 0x000000809a007824 */ /* 0x040fe200078e00ff */
[----:B------:R-:W-:Y:S01]  /*2020*/  ISETP.GE.AND P0, PT, R153, R6, PT ;  /* 0x000000069900720c */ /* 0x000fe20003f06270 */
[----:B------:R-:W-:Y:S01]  /*2030*/  IMAD R4, R21, UR8, RZ ;  /* 0x0000000815047c24 */ /* 0x000fe2000f8e02ff */
[----:B------:R-:W-:Y:S01]  /*2040*/  ULOP3.LUT UR38, UR38, UR6, URZ, 0x3c, !UPT ;  /* 0x0000000626267292 */ /* 0x000fe2000f8e3c3f */
[----:B------:R-:W-:Y:S01]  /*2050*/  IMAD.WIDE R6, R154, 0x80, RZ ;  /* 0x000000809a067825 */ /* 0x000fe200078e02ff */
[C---:B------:R-:W-:Y:S01]  /*2060*/  ISETP.GE.OR P0, PT, R0.reuse, UR7, P0 ;  /* 0x0000000700007c0c */ /* 0x040fe20008706670 */
[----:B------:R-:W-:Y:S01]  /*2070*/  UIMAD UR39, UR4, -0x5, UR39 ;  /* 0xfffffffb042778a4 */ /* 0x000fe2000f8e0227 */
[----:B------:R-:W-:Y:S01]  /*2080*/  IADD3 R0, -R0, UR7, R11 ;  /* 0x0000000700007c10 */ /* 0x000fe2000fffe10b */
[C---:B------:R-:W-:Y:S01]  /*2090*/  IMAD R13, R23.reuse, UR9, R4 ;  /* 0x00000009170d7c24 */ /* 0x040fe2000f8e0204 */
[----:B------:R-:W-:Y:S01]  /*20a0*/  @UP1 ULOP3.LUT UR38, UR38, 0x1, UR4, 0x78, !UPT ;  /* 0x0000000126261892 */ /* 0x000fe2000f8e7804 */
[----:B------:R-:W-:Y:S01]  /*20b0*/  IMAD.WIDE.U32 R4, R23, UR8, R8 ;  /* 0x0000000817047c25 */ /* 0x000fe2000f8e0008 */
[----:B------:R-:W-:-:S03]  /*20c0*/  LOP3.LUT R171, R6, R3, R10, 0xfe, !PT ;  /* 0x0000000306ab7212 */ /* 0x000fc600078efe0a */
[----:B------:R-:W-:Y:S02]  /*20d0*/  IMAD.IADD R5, R5, 0x1, R13 ;  /* 0x0000000105057824 */ /* 0x000fe400078e020d */
[----:B------:R-:W-:Y:S02]  /*20e0*/  IMAD.IADD R3, R12, 0x1, -R153 ;  /* 0x000000010c037824 */ /* 0x000fe400078e0a99 */
[----:B------:R-:W-:Y:S01]  /*20f0*/  IMAD.MOV.U32 R154, RZ, RZ, -0x1 ;  /* 0xffffffffff9a7424 */ /* 0x000fe200078e00ff */
[----:B------:R-:W-:Y:S06]  /*2100*/  @P0 BRA `(.L_x_34) ;  /* 0x0000007800d80947 */ /* 0x000fec0003800000 */
[----:B------:R-:W0:Y:S01]  /*2110*/  LDC.64 R10, c[0x0][0x5c8] ;  /* 0x00017200ff0a7b82 */ /* 0x000e220000000a00 */
[----:B-----5:R-:W-:Y:S01]  /*2120*/  FSETP.NEU.AND P0, PT, R156, RZ, PT ;  /* 0x000000ff9c00720b */ /* 0x020fe20003f0d000 */
[----:B------:R-:W-:Y:S01]  /*2130*/  BSSY B0, `(.L_x_34) ;  /* 0x00007b3000007945 */ /* 0x000fe20003800000 */
[----:B------:R-:W-:-:S04]  /*2140*/  ISETP.GT.AND P1, PT, R3, RZ, PT ;  /* 0x000000ff0300720c */ /* 0x000fc80003f24270 */
[----:B------:R-:W-:Y:S01]  /*2150*/  ISETP.GT.AND P2, PT, R0, RZ, P1 ;  /* 0x000000ff0000720c */ /* 0x000fe20000f44270 */
[-C--:B0-----:R-:W-:Y:S02]  /*2160*/  IMAD R12, R7, R10.reuse, RZ ;  /* 0x0000000a070c7224 */ /* 0x081fe400078e02ff */
[----:B------:R-:W-:-:S04]  /*2170*/  IMAD.WIDE.U32 R162, R171, R10, R4 ;  /* 0x0000000aaba27225 */ /* 0x000fc800078e0004 */
[----:B------:R-:W-:-:S04]  /*2180*/  IMAD R5, R171, R11, R12 ;  /* 0x0000000bab057224 */ /* 0x000fc800078e020c */
[----:B------:R-:W-:Y:S01]  /*2190*/  IMAD.IADD R173, R163, 0x1, R5 ;  /* 0x00000001a3ad7824 */ /* 0x000fe200078e0205 */
[----:B------:R-:W-:Y:S06]  /*21a0*/  @!P0 BRA `(.L_x_35) ;  /* 0x0000005400948947 */ /* 0x000fec0003800000 */
[----:B------:R-:W0:Y:S01]  /*21b0*/  LDC.64 R14, c[0x0][0x5b8] ;  /* 0x00016e00ff0e7b82 */ /* 0x000e220000000a00 */
[----:B------:R-:W-:-:S07]  /*21c0*/  ULDC.64 UR4, c[0x0][0x5c0] ;  /* 0x0001700000047ab9 */ /* 0x000fce0000000a00 */
[----:B------:R-:W1:Y:S08]  /*21d0*/  LDC.64 R168, c[0x0][0x5b0] ;  /* 0x00016c00ffa87b82 */ /* 0x000e700000000a00 */
[----:B------:R-:W2:Y:S01]  /*21e0*/  LDC.64 R12, c[0x0][0x5a8] ;  /* 0x00016a00ff0c7b82 */ /* 0x000ea20000000a00 */
[-C--:B0-----:R-:W-:Y:S02]  /*21f0*/  IMAD R4, R21, R14.reuse, RZ ;  /* 0x0000000e15047224 */ /* 0x081fe400078e02ff */
[----:B------:R-:W-:-:S04]  /*2200*/  IMAD.WIDE.U32 R164, R23, R14, R8 ;  /* 0x0000000e17a47225 */ /* 0x000fc800078e0008 */
[----:B------:R-:W-:Y:S02]  /*2210*/  IMAD R163, R23, R15, R4 ;  /* 0x0000000f17a37224 */ /* 0x000fe400078e0204 */
[-C--:B-1----:R-:W-:Y:S02]  /*2220*/  IMAD R6, R7, R168.reuse, RZ ;  /* 0x000000a807067224 */ /* 0x082fe400078e02ff */
[----:B------:R-:W-:Y:S02]  /*2230*/  IMAD.IADD R21, R165, 0x1, R163 ;  /* 0x00000001a5157824 */ /* 0x000fe400078e02a3 */
[----:B------:R-:W-:Y:S02]  /*2240*/  IMAD.MOV.U32 R20, RZ, RZ, R164 ;  /* 0x000000ffff147224 */ /* 0x000fe400078e00a4 */
[C---:B------:R-:W-:Y:S02]  /*2250*/  IMAD R167, R171.reuse, R169, R6 ;  /* 0x000000a9aba77224 */ /* 0x040fe400078e0206 */
[----:B------:R-:W-:-:S04]  /*2260*/  IMAD.WIDE.U32 R4, R171, R168, R20 ;  /* 0x000000a8ab047225 */ /* 0x000fc800078e0014 */
[----:B------:R-:W-:Y:S01]  /*2270*/  IMAD.IADD R5, R5, 0x1, R167 ;  /* 0x0000000105057824 */ /* 0x000fe200078e02a7 */
[----:B--2---:R-:W-:-:S04]  /*2280*/  LEA R6, P0, R4, R12, 0x2 ;  /* 0x0000000c04067211 */ /* 0x004fc800078010ff */
[----:B------:R-:W-:-:S05]  /*2290*/  LEA.HI.X R7, R4, R13, R5, 0x2, P0 ;  /* 0x0000000d04077211 */ /* 0x000fca00000f1405 */
[----:B------:R0:W2:Y:S01]  /*22a0*/  @P2 LDG.E.LTC128B R15, desc[UR36][R6.64] ;  /* 0x00000024060f2981 */ /* 0x0000a2000c1e1920 */
[----:B------:R-:W-:Y:S01]  /*22b0*/  IMAD.WIDE.U32 R4, R171, R168, R8 ;  /* 0x000000a8ab047225 */ /* 0x000fe200078e0008 */
[----:B------:R-:W-:Y:S01]  /*22c0*/  ISETP.GT.AND P0, PT, R3, 0x1, PT ;  /* 0x000000010300780c */ /* 0x000fe20003f04270 */
[----:B------:R-:W-:Y:S01]  /*22d0*/  BSSY B1, `(.L_x_36) ;  /* 0x0000013000017945 */ /* 0x000fe20003800000 */
[C---:B------:R-:W-:Y:S01]  /*22e0*/  SHF.L.U64.HI R161, R168.reuse, 0x3, R169 ;  /* 0x00000003a8a17819 */ /* 0x040fe200000102a9 */
[----:B------:R-:W-:Y:S02]  /*22f0*/  IMAD.IADD R5, R167, 0x1, R5 ;  /* 0x00000001a7057824 */ /* 0x000fe400078e0205 */
[----:B------:R-:W-:Y:S02]  /*2300*/  IMAD.SHL.U32 R160, R168, 0x8, RZ ;  /* 0x00000008a8a07824 */ /* 0x000fe400078e00ff */
[----:B------:R-:W-:Y:S01]  /*2310*/  IMAD.WIDE.U32 R158, R23, R14, R4 ;  /* 0x0000000e179e7225 */ /* 0x000fe200078e0004 */
[----:B------:R-:W-:-:S03]  /*2320*/  LEA R4, P3, R162, UR4, 0x2 ;  /* 0x00000004a2047c11 */ /* 0x000fc6000f8610ff */
[----:B0-----:R-:W-:Y:S01]  /*2330*/  IMAD.IADD R7, R163, 0x1, R159 ;  /* 0x00000001a3077824 */ /* 0x001fe200078e029f */
[----:B------:R-:W-:Y:S01]  /*2340*/  LEA.HI.X R5, R162, UR5, R173, 0x2, P3 ;  /* 0x00000005a2057c11 */ /* 0x000fe200098f14ad */
[----:B------:R-:W-:Y:S01]  /*2350*/  IMAD.WIDE.U32 R160, R171, R168, R160 ;  /* 0x000000a8aba07225 */ /* 0x000fe200078e00a0 */
[----:B------:R-:W-:Y:S02]  /*2360*/  ISETP.GT.AND P3, PT, R0, RZ, P0 ;  /* 0x000000ff0000720c */ /* 0x000fe40000764270 */
[----:B------:R-:W-:-:S04]  /*2370*/  LEA R6, P4, R158, R12, 0x2 ;  /* 0x0000000c9e067211 */ /* 0x000fc800078810ff */
[----:B------:R-:W-:Y:S02]  /*2380*/  LEA.HI.X R7, R158, R13, R7, 0x2, P4 ;  /* 0x0000000d9e077211 */ /* 0x000fe400020f1407 */
[----:B--2---:R-:W-:-:S05]  /*2390*/  LOP3.LUT R153, R15, 0xffffe000, RZ, 0xc0, !PT ;  /* 0xffffe0000f997812 */ /* 0x004fca00078ec0ff */
[----:B------:R-:W-:-:S04]  /*23a0*/  FMUL R153, R153, R156 ;  /* 0x0000009c99997220 */ /* 0x000fc80000400000 */
[----:B------:R-:W-:-:S05]  /*23b0*/  FFMA R153, R24, R155, R153 ;  /* 0x0000009b18997223 */ /* 0x000fca0000000099 */
[----:B------:R-:W-:-:S05]  /*23c0*/  F2FP.TF32.F32.PACK_B R153, R153 ;  /* 0x00000099ff99723e */ /* 0x000fca00024050ff */
[----:B------:R0:W-:Y:S01]  /*23d0*/  @P2 STG.E desc[UR36][R4.64], R153 ;  /* 0x0000009904002986 */ /* 0x0001e2000c101924 */
[----:B------:R-:W-:Y:S05]  /*23e0*/  @!P3 BRA `(.L_x_37) ;  /* 0x000000000004b947 */ /* 0x000fea0003800000 */
[----:B------:R1:W5:Y:S02]  /*23f0*/  LDG.E.LTC128B R15, desc[UR36][R6.64+0x4] ;  /* 0x00000424060f7981 */ /* 0x000364000c1e1920 */
.L_x_37:
[----:B------:R-:W-:Y:S05]  /*2400*/  BSYNC B1 ;  /* 0x0000000000017941 */ /* 0x000fea0003800000 */
.L_x_36:
[----:B0----5:R-:W-:Y:S01]  /*2410*/  LOP3.LUT R153, R15, 0xffffe000, RZ, 0xc0, !PT ;  /* 0xffffe0000f997812 */ /* 0x021fe200078ec0ff */
[----:B------:R-:W-:Y:S01]  /*2420*/  IMAD.IADD R167, R167, 0x1, R161 ;  /* 0x00000001a7a77824 */ /* 0x000fe200078e02a1 */
[----:B------:R-:W-:Y:S01]  /*2430*/  IADD3 R164, P2, R164, R160, RZ ;  /* 0x000000a0a4a47210 */ /* 0x000fe20007f5e0ff */
[----:B------:R-:W-:Y:S01]  /*2440*/  IMAD.MOV.U32 R24, RZ, RZ, R15 ;  /* 0x000000ffff187224 */ /* 0x000fe200078e000f */
[----:B------:R-:W-:Y:S01]  /*2450*/  ISETP.GT.AND P1, PT, R0, 0x8, P1 ;  /* 0x000000080000780c */ /* 0x000fe20000f24270 */
[----:B------:R-:W-:Y:S02]  /*2460*/  FMUL R20, R153, R156 ;  /* 0x0000009c99147220 */ /* 0x000fe40000400000 */
[----:B------:R-:W-:Y:S02]  /*2470*/  IMAD.X R21, R167, 0x1, R21, P2 ;  /* 0x00000001a7157824 */ /* 0x000fe400010e0615 */
[----:B------:R-:W-:Y:S01]  /*2480*/  FFMA R153, R25, R155, R20 ;  /* 0x0000009b19997223 */ /* 0x000fe20000000014 */
[----:B------:R-:W-:-:S04]  /*2490*/  LEA R20, P2, R164, R12, 0x2 ;  /* 0x0000000ca4147211 */ /* 0x000fc800078410ff */
[----:B------:R-:W-:Y:S02]  /*24a0*/  F2FP.TF32.F32.PACK_B R153, R153 ;  /* 0x00000099ff99723e */ /* 0x000fe400024050ff */
[----:B------:R-:W-:-:S03]  /*24b0*/  LEA.HI.X R21, R164, R13, R21, 0x2, P2 ;  /* 0x0000000da4157211 */ /* 0x000fc600010f1415 */
[----:B------:R0:W-:Y:S04]  /*24c0*/  @P3 STG.E desc[UR36][R4.64+0x4], R153 ;  /* 0x0000049904003986 */ /* 0x0001e8000c101924 */
[----:B------:R-:W2:Y:S01]  /*24d0*/  @P1 LDG.E.LTC128B R24, desc[UR36][R20.64] ;  /* 0x0000002414181981 */ /* 0x000ea2000c1e1920 */
[----:B------:R-:W-:Y:S01]  /*24e0*/  IADD3 R8, P2, R8, R160, RZ ;  /* 0x000000a008087210 */ /* 0x000fe20007f5e0ff */
[----:B------:R-:W-:Y:S01]  /*24f0*/  BSSY B1, `(.L_x_38) ;  /* 0x0000011000017945 */ /* 0x000fe20003800000 */
[----:B------:R-:W-:Y:S02]  /*2500*/  SHF.L.U64.HI R11, R10, 0x5, R11 ;  /* 0x000000050a0b7819 */ /* 0x000fe4000001020b */
[----:B------:R-:W-:Y:S01]  /*2510*/  ISETP.GT.AND P0, PT, R0, 0x8, P0 ;  /* 0x000000080000780c */ /* 0x000fe20000704270 */
[----:B------:R-:W-:Y:S01]  /*2520*/  IMAD.X R9, R9, 0x1, R167, P2 ;  /* 0x0000000109097824 */ /* 0x000fe200010e06a7 */
[----:B------:R-:W-:-:S05]  /*2530*/  LEA R10, P2, R10, R4, 0x5 ;  /* 0x000000040a0a7211 */ /* 0x000fca00078428ff */
[----:B------:R-:W-:Y:S01]  /*2540*/  IMAD.X R11, R11, 0x1, R5, P2 ;  /* 0x000000010b0b7824 */ /* 0x000fe200010e0605 */
[----:B--2---:R-:W-:-:S05]  /*2550*/  LOP3.LUT R15, R24, 0xffffe000, RZ, 0xc0, !PT ;  /* 0xffffe000180f7812 */ /* 0x004fca00078ec0ff */
[----:B------:R-:W-:Y:S01]  /*2560*/  FMUL R25, R15, R156 ;  /* 0x0000009c0f197220 */ /* 0x000fe20000400000 */
[----:B------:R-:W-:-:S04]  /*2570*/  IMAD.WIDE.U32 R14, R23, R14, R8 ;  /* 0x0000000e170e7225 */ /* 0x000fc800078e0008 */
[----:B------:R-:W-:Y:S01]  /*2580*/  FFMA R25, R26, R155, R25 ;  /* 0x0000009b1a197223 */ /* 0x000fe20000000019 */
[----:B------:R-:W-:Y:S01]  /*2590*/  IMAD.IADD R9, R163, 0x1, R15 ;  /* 0x00000001a3097824 */ /* 0x000fe200078e020f */
[----:B------:R-:W-:-:S03]  /*25a0*/  LEA R8, P3, R14, R12, 0x2 ;  /* 0x0000000c0e087211 */ /* 0x000fc600078610ff */
[----:B------:R-:W-:Y:S02]  /*25b0*/  F2FP.TF32.F32.PACK_B R25, R25 ;  /* 0x00000019ff19723e */ /* 0x000fe400024050ff */
[----:B------:R-:W-:-:S03]  /*25c0*/  LEA.HI.X R9, R14, R13, R9, 0x2, P3 ;  /* 0x0000000d0e097211 */ /* 0x000fc600018f1409 */
[----:B------:R0:W-:Y:S01]  /*25d0*/  @P1 STG.E desc[UR36][R10.64], R25 ;  /* 0x000000190a001986 */ /* 0x0001e2000c101924 */
[----:B------:R-:W-:Y:S05]  /*25e0*/  @!P0 BRA `(.L_x_39) ;  /* 0x0000000000048947 */ /* 0x000fea0003800000 */
[----:B------:R2:W5:Y:S02]  /*25f0*/  LDG.E.LTC128B R24, desc[UR36][R8.64+0x4] ;  /* 0x0000042408187981 */ /* 0x000564000c1e1920 */
.L_x_39:
[----:B------:R-:W-:Y:S05]  /*2600*/  BSYNC B1 ;  /* 0x0000000000017941 */ /* 0x000fea0003800000 */
.L_x_38:
[----:B-----5:R-:W-:Y:S01]  /*2610*/  LOP3.LUT R13, R24, 0xffffe000, RZ, 0xc0, !PT ;  /* 0xffffe000180d7812 */ /* 0x020fe200078ec0ff */
[----:B------:R-:W-:Y:S01]  /*2620*/  BSSY B1, `(.L_x_40) ;  /* 0x0000009000017945 */ /* 0x000fe20003800000 */
[----:B------:R-:W-:-:S03]  /*2630*/  ISETP.GT.AND P1, PT, R3, 0x8, PT ;  /* 0x000000080300780c */ /* 0x000fc60003f24270 */
[----:B------:R-:W-:Y:S01]  /*2640*/  FMUL R12, R13, R156 ;  /* 0x0000009c0d0c7220 */ /* 0x000fe20000400000 */
[----:B------:R-:W-:-:S03]  /*2650*/  ISETP.GT.AND P2, PT, R0, RZ, P1 ;  /* 0x000000ff0000720c */ /* 0x000fc60000f44270 */
[----:B------:R-:W-:-:S05]  /*2660*/  FFMA R27, R27, R155, R12 ;  /* 0x0000009b1b1b7223 */ /* 0x000fca000000000c */
[----:B------:R-:W-:-:S05]  /*2670*/  F2FP.TF32.F32.PACK_B R27, R27 ;  /* 0x0000001bff1b723e */ /* 0x000fca00024050ff */
[----:B------:R3:W-:Y:S01]  /*2680*/  @P0 STG.E desc[UR36][R10.64+0x4], R27 ;  /* 0x0000041b0a000986 */ /* 0x0007e2000c101924 */
[----:B------:R-:W-:Y:S05]  /*2690*/  @!P2 BRA `(.L_x_41) ;  /* 0x000000000004a947 */ /* 0x000fea0003800000 */
[----:B------:R4:W5:Y:S02]  /*26a0*/  LDG.E.LTC128B R24, desc[UR36][R6.64+0x20] ;  /* 0x0000202406187981 */ /* 0x000964000c1e1920 */
.L_x_41:
[----:B------:R-:W-:Y:S05]  /*26b0*/  BSYNC B1 ;  /* 0x0000000000017941 */ /* 0x000fea0003800000 */
.L_x_40:
        /* <DEDUP_REMOVED lines=10> */
.L_x_43:
[----:B------:R-:W-:Y:S05]  /*2760*/  BSYNC B1 ;  /* 0x0000000000017941 */ /* 0x000fea0003800000 */
.L_x_42:
[----:B0----5:R-:W-:Y:S01]  /*2770*/  LOP3.LUT R13, R24, 0xffffe000, RZ, 0xc0, !PT ;  /* 0xffffe000180d7812 */ /* 0x021fe200078ec0ff */
[----:B------:R-:W-:Y:S01]  /*2780*/  BSSY B1, `(.L_x_44) ;  /* 0x0000008000017945 */ /* 0x000fe20003800000 */
[----:B------:R-:W-:-:S03]  /*2790*/  ISETP.GT.AND P1, PT, R0, 0x8, P1 ;  /* 0x000000080000780c */ /* 0x000fc60000f24270 */
[----:B------:R-:W-:-:S04]  /*27a0*/  FMUL R12, R13, R156 ;  /* 0x0000009c0d0c7220 */ /* 0x000fc80000400000 */
[----:B------:R-:W-:-:S05]  /*27b0*/  FFMA R29, R29, R155, R12 ;  /* 0x0000009b1d1d7223 */ /* 0x000fca000000000c */
[----:B------:R-:W-:-:S05]  /*27c0*/  F2FP.TF32.F32.PACK_B R29, R29 ;  /* 0x0000001dff1d723e */ /* 0x000fca00024050ff */
[----:B------:R0:W-:Y:S01]  /*27d0*/  @P3 STG.E desc[UR36][R4.64+0x24], R29 ;  /* 0x0000241d04003986 */ /* 0x0001e2000c101924 */
[----:B------:R-:W-:Y:S05]  /*27e0*/  @!P1 BRA `(.L_x_45) ;  /* 0x0000000000049947 */ /* 0x000fea0003800000 */
[----:B------:R0:W5:Y:S02]  /*27f0*/  LDG.E.LTC128B R24, desc[UR36][R8.64+0x20] ;  /* 0x0000202408187981 */ /* 0x000164000c1e1920 */
.L_x_45:
[----:B------:R-:W-:Y:S05]  /*2800*/  BSYNC B1 ;  /* 0x0000000000017941 */ /* 0x000fea0003800000 */
.L_x_44:
[----:B-----5:R-:W-:Y:S01]  /*2810*/  LOP3.LUT R13, R24, 0xffffe000, RZ, 0xc0, !PT ;  /* 0xffffe000180d7812 */ /* 0x020fe200078ec0ff */
        /* <DEDUP_REMOVED lines=8> */
.L_x_47:
[----:B------:R-:W-:Y:S05]  /*28a0*/  BSYNC B1 ;  /* 0x0000000000017941 */ /* 0x000fea0003800000 */
.L_x_46:
[----:B0----5:R-:W-:Y:S01]  /*28b0*/  LOP3.LUT R13, R24, 0xffffe000, RZ, 0xc0, !PT ;  /* 0xffffe000180d7812 */ /* 0x021fe200078ec0ff */
        /* <DEDUP_REMOVED lines=9> */
.L_x_49:
[----:B------:R-:W-:Y:S05]  /*2950*/  BSYNC B1 ;  /* 0x0000000000017941 */ /* 0x000fea0003800000 */
.L_x_48:
        /* <DEDUP_REMOVED lines=10> */
.L_x_51:
[----:B------:R-:W-:Y:S05]  /*2a00*/  BSYNC B1 ;  /* 0x0000000000017941 */ /* 0x000fea0003800000 */
.L_x_50:
        /* <DEDUP_REMOVED lines=9> */
.L_x_53:
[----:B------:R-:W-:Y:S05]  /*2aa0*/  BSYNC B1 ;  /* 0x0000000000017941 */ /* 0x000fea0003800000 */
.L_x_52:
        /* <DEDUP_REMOVED lines=9> */
.L_x_55:
[----:B------:R-:W-:Y:S05]  /*2b40*/  BSYNC B1 ;  /* 0x0000000000017941 */ /* 0x000fea0003800000 */
.L_x_54:
        /* <DEDUP_REMOVED lines=10> */
.L_x_57:
[----:B------:R-:W-:Y:S05]  /*2bf0*/  BSYNC B1 ;  /* 0x0000000000017941 */ /* 0x000fea0003800000 */
.L_x_56:
        /* <DEDUP_REMOVED lines=10> */
.L_x_59:
[----:B------:R-:W-:Y:S05]  /*2ca0*/  BSYNC B1 ;  /* 0x0000000000017941 */ /* 0x000fea0003800000 */
.L_x_58:
        /* <DEDUP_REMOVED lines=9> */
.L_x_61:
[----:B------:R-:W-:Y:S05]  /*2d40*/  BSYNC B1 ;  /* 0x0000000000017941 */ /* 0x000fea0003800000 */
.L_x_60:
        /* <DEDUP_REMOVED lines=9> */
.L_x_63:
[----:B------:R-:W-:Y:S05]  /*2de0*/  BSYNC B1 ;  /* 0x0000000000017941 */ /* 0x000fea0003800000 */
.L_x_62:
        /* <DEDUP_REMOVED lines=10> */
.L_x_65:
[----:B------:R-:W-:Y:S05]  /*2e90*/  BSYNC B1 ;  /* 0x0000000000017941 */ /* 0x000fea0003800000 */
.L_x_64:
        /* <DEDUP_REMOVED lines=10> */
.L_x_67:
[----:B------:R-:W-:Y:S05]  /*2f40*/  BSYNC B1 ;  /* 0x0000000000017941 */ /* 0x000fea0003800000 */
.L_x_66:
        /* <DEDUP_REMOVED lines=9> */
.L_x_69:
[----:B------:R-:W-:Y:S05]  /*2fe0*/  BSYNC B1 ;  /* 0x0000000000017941 */ /* 0x000fea0003800000 */
.L_x_68:
        /* <DEDUP_REMOVED lines=9> */
.L_x_71:
[----:B------:R-:W-:Y:S05]  /*3080*/  BSYNC B1 ;  /* 0x0000000000017941 */ /* 0x000fea0003800000 */
.L_x_70:
        /* <DEDUP_REMOVED lines=10> */
.L_x_73:
[----:B------:R-:W-:Y:S05]  /*3130*/  BSYNC B1 ;  /* 0x0000000000017941 */ /* 0x000fea0003800000 */
.L_x_72:
        /* <DEDUP_REMOVED lines=10> */
.L_x_75:
[----:B------:R-:W-:Y:S05]  /*31e0*/  BSYNC B1 ;  /* 0x0000000000017941 */ /* 0x000fea0003800000 */
.L_x_74:
        /* <DEDUP_REMOVED lines=9> */
.L_x_77:
[----:B------:R-:W-:Y:S05]  /*3280*/  BSYNC B1 ;  /* 0x0000000000017941 */ /* 0x000fea0003800000 */
.L_x_76:
        /* <DEDUP_REMOVED lines=9> */
.L_x_79:
[----:B------:R-:W-:Y:S05]  /*3320*/  BSYNC B1 ;  /* 0x0000000000017941 */ /* 0x000fea0003800000 */
.L_x_78:
        /* <DEDUP_REMOVED lines=10> */
.L_x_81:
[----:B------:R-:W-:Y:S05]  /*33d0*/  BSYNC B1 ;  /* 0x0000000000017941 */ /* 0x000fea0003800000 */
.L_x_80:
        /* <DEDUP_REMOVED lines=10> */
.L_x_83:
[----:B------:R-:W-:Y:S05]  /*3480*/  BSYNC B1 ;  /* 0x0000000000017941 */ /* 0x000fea0003800000 */
.L_x_82:
        /* <DEDUP_REMOVED lines=9> */
.L_x_85:
[----:B------:R-:W-:Y:S05]  /*3520*/  BSYNC B1 ;  /* 0x0000000000017941 */ /* 0x000fea0003800000 */
.L_x_84:
        /* <DEDUP_REMOVED lines=9> */
.L_x_87:
[----:B------:R-:W-:Y:S05]  /*35c0*/  BSYNC B1 ;  /* 0x0000000000017941 */ /* 0x000fea0003800000 */
.L_x_86:
        /* <DEDUP_REMOVED lines=10> */
.L_x_89:
[----:B------:R-:W-:Y:S05]  /*3670*/  BSYNC B1 ;  /* 0x0000000000017941 */ /* 0x000fea0003800000 */
.L_x_88:
        /* <DEDUP_REMOVED lines=10> */
.L_x_91:
[----:B------:R-:W-:Y:S05]  /*3720*/  BSYNC B1 ;  /* 0x0000000000017941 */ /* 0x000fea0003800000 */
.L_x_90:
        /* <DEDUP_REMOVED lines=9> */
.L_x_93:
[----:B------:R-:W-:Y:S05]  /*37c0*/  BSYNC B1 ;  /* 0x0000000000017941 */ /* 0x000fea0003800000 */
.L_x_92:
        /* <DEDUP_REMOVED lines=9> */
.L_x_95:
[----:B------:R-:W-:Y:S05]  /*3860*/  BSYNC B1 ;  /* 0x0000000000017941 */ /* 0x000fea0003800000 */
.L_x_94:
        /* <DEDUP_REMOVED lines=10> */
.L_x_97:
[----:B------:R-:W-:Y:S05]  /*3910*/  BSYNC B1 ;  /* 0x0000000000017941 */ /* 0x000fea0003800000 */
.L_x_96:
        /* <DEDUP_REMOVED lines=10> */
.L_x_99:
[----:B------:R-:W-:Y:S05]  /*39c0*/  BSYNC B1 ;  /* 0x0000000000017941 */ /* 0x000fea0003800000 */
.L_x_98:
        /* <DEDUP_REMOVED lines=9> */
.L_x_101:
[----:B------:R-:W-:Y:S05]  /*3a60*/  BSYNC B1 ;  /* 0x0000000000017941 */ /* 0x000fea0003800000 */
.L_x_100:
        /* <DEDUP_REMOVED lines=9> */
.L_x_103:
[----:B------:R-:W-:Y:S05]  /*3b00*/  BSYNC B1 ;  /* 0x0000000000017941 */ /* 0x000fea0003800000 */
.L_x_102:
        /* <DEDUP_REMOVED lines=10> */
.L_x_105:
[----:B------:R-:W-:Y:S05]  /*3bb0*/  BSYNC B1 ;  /* 0x0000000000017941 */ /* 0x000fea0003800000 */
.L_x_104:
        /* <DEDUP_REMOVED lines=10> */
.L_x_107:
[----:B------:R-:W-:Y:S05]  /*3c60*/  BSYNC B1 ;  /* 0x0000000000017941 */ /* 0x000fea0003800000 */
.L_x_106:
        /* <DEDUP_REMOVED lines=9> */
.L_x_109:
[----:B------:R-:W-:Y:S05]  /*3d00*/  BSYNC B1 ;  /* 0x0000000000017941 */ /* 0x000fea0003800000 */
.L_x_108:
        /* <DEDUP_REMOVED lines=9> */
.L_x_111:
[----:B------:R-:W-:Y:S05]  /*3da0*/  BSYNC B1 ;  /* 0x0000000000017941 */ /* 0x000fea0003800000 */
.L_x_110:
        /* <DEDUP_REMOVED lines=10> */
.L_x_113:
[----:B------:R-:W-:Y:S05]  /*3e50*/  BSYNC B1 ;  /* 0x0000000000017941 */ /* 0x000fea0003800000 */
.L_x_112:
        /* <DEDUP_REMOVED lines=10> */
.L_x_115:
[----:B------:R-:W-:Y:S05]  /*3f00*/  BSYNC B1 ;  /* 0x0000000000017941 */ /* 0x000fea0003800000 */
.L_x_114:
        /* <DEDUP_REMOVED lines=9> */
.L_x_117:
[----:B------:R-:W-:Y:S05]  /*3fa0*/  BSYNC B1 ;  /* 0x0000000000017941 */ /* 0x000fea0003800000 */
.L_x_116:
        /* <DEDUP_REMOVED lines=9> */
.L_x_119:
[----:B------:R-:W-:Y:S05]  /*4040*/  BSYNC B1 ;  /* 0x0000000000017941 */ /* 0x000fea0003800000 */
.L_x_118:
        /* <DEDUP_REMOVED lines=10> */
.L_x_121:
[----:B------:R-:W-:Y:S05]  /*40f0*/  BSYNC B1 ;  /* 0x0000000000017941 */ /* 0x000fea0003800000 */
.L_x_120:
        /* <DEDUP_REMOVED lines=10> */
.L_x_123:
[----:B------:R-:W-:Y:S05]  /*41a0*/  BSYNC B1 ;  /* 0x0000000000017941 */ /* 0x000fea0003800000 */
.L_x_122:
        /* <DEDUP_REMOVED lines=9> */
.L_x_125:
[----:B------:R-:W-:Y:S05]  /*4240*/  BSYNC B1 ;  /* 0x0000000000017941 */ /* 0x000fea0003800000 */
.L_x_124:
        /* <DEDUP_REMOVED lines=9> */
.L_x_127:
[----:B------:R-:W-:Y:S05]  /*42e0*/  BSYNC B1 ;  /* 0x0000000000017941 */ /* 0x000fea0003800000 */
.L_x_126:
        /* <DEDUP_REMOVED lines=10> */
.L_x_129:
[----:B------:R-:W-:Y:S05]  /*4390*/  BSYNC B1 ;  /* 0x0000000000017941 */ /* 0x000fea0003800000 */
.L_x_128:
        /* <DEDUP_REMOVED lines=10> */
.L_x_131:
[----:B------:R-:W-:Y:S05]  /*4440*/  BSYNC B1 ;  /* 0x0000000000017941 */ /* 0x000fea0003800000 */
.L_x_130:
        /* <DEDUP_REMOVED lines=9> */
.L_x_133:
[----:B------:R-:W-:Y:S05]  /*44e0*/  BSYNC B1 ;  /* 0x0000000000017941 */ /* 0x000fea0003800000 */
.L_x_132:
        /* <DEDUP_REMOVED lines=9> */
.L_x_135:
[----:B------:R-:W-:Y:S05]  /*4580*/  BSYNC B1 ;  /* 0x0000000000017941 */ /* 0x000fea0003800000 */
.L_x_134:
        /* <DEDUP_REMOVED lines=10> */
.L_x_137:
[----:B------:R-:W-:Y:S05]  /*4630*/  BSYNC B1 ;  /* 0x0000000000017941 */ /* 0x000fea0003800000 */
.L_x_136:
        /* <DEDUP_REMOVED lines=10> */
.L_x_139:
[----:B------:R-:W-:Y:S05]  /*46e0*/  BSYNC B1 ;  /* 0x0000000000017941 */ /* 0x000fea0003800000 */
.L_x_138:
        /* <DEDUP_REMOVED lines=9> */
.L_x_141:
[----:B------:R-:W-:Y:S05]  /*4780*/  BSYNC B1 ;  /* 0x0000000000017941 */ /* 0x000fea0003800000 */
.L_x_140:
        /* <DEDUP_REMOVED lines=9> */
.L_x_143:
[----:B------:R-:W-:Y:S05]  /*4820*/  BSYNC B1 ;  /* 0x0000000000017941 */ /* 0x000fea0003800000 */
.L_x_142:
        /* <DEDUP_REMOVED lines=10> */
.L_x_145:
[----:B------:R-:W-:Y:S05]  /*48d0*/  BSYNC B1 ;  /* 0x0000000000017941 */ /* 0x000fea0003800000 */
.L_x_144:
        /* <DEDUP_REMOVED lines=10> */
.L_x_147:
[----:B------:R-:W-:Y:S05]  /*4980*/  BSYNC B1 ;  /* 0x0000000000017941 */ /* 0x000fea0003800000 */
.L_x_146:
        /* <DEDUP_REMOVED lines=9> */
.L_x_149:
[----:B------:R-:W-:Y:S05]  /*4a20*/  BSYNC B1 ;  /* 0x0000000000017941 */ /* 0x000fea0003800000 */
.L_x_148:
        /* <DEDUP_REMOVED lines=9> */
.L_x_151:
[----:B------:R-:W-:Y:S05]  /*4ac0*/  BSYNC B1 ;  /* 0x0000000000017941 */ /* 0x000fea0003800000 */
.L_x_150:
        /* <DEDUP_REMOVED lines=10> */
.L_x_153:
[----:B------:R-:W-:Y:S05]  /*4b70*/  BSYNC B1 ;  /* 0x0000000000017941 */ /* 0x000fea0003800000 */
.L_x_152:
        /* <DEDUP_REMOVED lines=10> */
.L_x_155:
[----:B------:R-:W-:Y:S05]  /*4c20*/  BSYNC B1 ;  /* 0x0000000000017941 */ /* 0x000fea0003800000 */
.L_x_154:
        /* <DEDUP_REMOVED lines=9> */
.L_x_157:
[----:B------:R-:W-:Y:S05]  /*4cc0*/  BSYNC B1 ;  /* 0x0000000000017941 */ /* 0x000fea0003800000 */
.L_x_156:
        /* <DEDUP_REMOVED lines=9> */
.L_x_159:
[----:B------:R-:W-:Y:S05]  /*4d60*/  BSYNC B1 ;  /* 0x0000000000017941 */ /* 0x000fea0003800000 */
.L_x_158:
        /* <DEDUP_REMOVED lines=10> */
.L_x_161:
[----:B------:R-:W-:Y:S05]  /*4e10*/  BSYNC B1 ;  /* 0x0000000000017941 */ /* 0x000fea0003800000 */
.L_x_160:
        /* <DEDUP_REMOVED lines=10> */
.L_x_163:
[----:B------:R-:W-:Y:S05]  /*4ec0*/  BSYNC B1 ;  /* 0x0000000000017941 */ /* 0x000fea0003800000 */
.L_x_162:
        /* <DEDUP_REMOVED lines=9> */
.L_x_165:
[----:B------:R-:W-:Y:S05]  /*4f60*/  BSYNC B1 ;  /* 0x0000000000017941 */ /* 0x000fea0003800000 */
.L_x_164:
        /* <DEDUP_REMOVED lines=9> */
.L_x_167:
[----:B------:R-:W-:Y:S05]  /*5000*/  BSYNC B1 ;  /* 0x0000000000017941 */ /* 0x000fea0003800000 */
.L_x_166:
        /* <DEDUP_REMOVED lines=10> */
.L_x_169:
[----:B------:R-:W-:Y:S05]  /*50b0*/  BSYNC B1 ;  /* 0x0000000000017941 */ /* 0x000fea0003800000 */
.L_x_168:
        /* <DEDUP_REMOVED lines=10> */
.L_x_171:
[----:B------:R-:W-:Y:S05]  /*5160*/  BSYNC B1 ;  /* 0x0000000000017941 */ /* 0x000fea0003800000 */
.L_x_170:
        /* <DEDUP_REMOVED lines=9> */
.L_x_173:
[----:B------:R-:W-:Y:S05]  /*5200*/  BSYNC B1 ;  /* 0x0000000000017941 */ /* 0x000fea0003800000 */
.L_x_172:
        /* <DEDUP_REMOVED lines=9> */
.L_x_175:
[----:B------:R-:W-:Y:S05]  /*52a0*/  BSYNC B1 ;  /* 0x0000000000017941 */ /* 0x000fea0003800000 */
.L_x_174:
        /* <DEDUP_REMOVED lines=10> */
.L_x_177:
[----:B------:R-:W-:Y:S05]  /*5350*/  BSYNC B1 ;  /* 0x0000000000017941 */ /* 0x000fea0003800000 */
.L_x_176:
        /* <DEDUP_REMOVED lines=10> */
.L_x_179:
[----:B------:R-:W-:Y:S05]  /*5400*/  BSYNC B1 ;  /* 0x0000000000017941 */ /* 0x000fea0003800000 */
.L_x_178:
        /* <DEDUP_REMOVED lines=9> */
.L_x_181:
[----:B------:R-:W-:Y:S05]  /*54a0*/  BSYNC B1 ;  /* 0x0000000000017941 */ /* 0x000fea0003800000 */
.L_x_180:
        /* <DEDUP_REMOVED lines=9> */
.L_x_183:
[----:B------:R-:W-:Y:S05]  /*5540*/  BSYNC B1 ;  /* 0x0000000000017941 */ /* 0x000fea0003800000 */
.L_x_182:
        /* <DEDUP_REMOVED lines=10> */
.L_x_185:
[----:B------:R-:W-:Y:S05]  /*55f0*/  BSYNC B1 ;  /* 0x0000000000017941 */ /* 0x000fea0003800000 */
.L_x_184:
        /* <DEDUP_REMOVED lines=10> */
.L_x_187:
[----:B------:R-:W-:Y:S05]  /*56a0*/  BSYNC B1 ;  /* 0x0000000000017941 */ /* 0x000fea0003800000 */
.L_x_186:
        /* <DEDUP_REMOVED lines=9> */
.L_x_189:
[----:B------:R-:W-:Y:S05]  /*5740*/  BSYNC B1 ;  /* 0x0000000000017941 */ /* 0x000fea0003800000 */
.L_x_188:
        /* <DEDUP_REMOVED lines=9> */
.L_x_191:
[----:B------:R-:W-:Y:S05]  /*57e0*/  BSYNC B1 ;  /* 0x0000000000017941 */ /* 0x000fea0003800000 */
.L_x_190:
        /* <DEDUP_REMOVED lines=10> */
.L_x_193:
[----:B------:R-:W-:Y:S05]  /*5890*/  BSYNC B1 ;  /* 0x0000000000017941 */ /* 0x000fea0003800000 */
.L_x_192:
        /* <DEDUP_REMOVED lines=10> */
.L_x_195:
[----:B------:R-:W-:Y:S05]  /*5940*/  BSYNC B1 ;  /* 0x0000000000017941 */ /* 0x000fea0003800000 */
.L_x_194:
        /* <DEDUP_REMOVED lines=9> */
.L_x_197:
[----:B------:R-:W-:Y:S05]  /*59e0*/  BSYNC B1 ;  /* 0x0000000000017941 */ /* 0x000fea0003800000 */
.L_x_196:
        /* <DEDUP_REMOVED lines=9> */
.L_x_199:
[----:B------:R-:W-:Y:S05]  /*5a80*/  BSYNC B1 ;  /* 0x0000000000017941 */ /* 0x000fea0003800000 */
.L_x_198:
        /* <DEDUP_REMOVED lines=10> */
.L_x_201:
[----:B------:R-:W-:Y:S05]  /*5b30*/  BSYNC B1 ;  /* 0x0000000000017941 */ /* 0x000fea0003800000 */
.L_x_200:
        /* <DEDUP_REMOVED lines=10> */
.L_x_203:
[----:B------:R-:W-:Y:S05]  /*5be0*/  BSYNC B1 ;  /* 0x0000000000017941 */ /* 0x000fea0003800000 */
.L_x_202:
        /* <DEDUP_REMOVED lines=9> */
.L_x_205:
[----:B------:R-:W-:Y:S05]  /*5c80*/  BSYNC B1 ;  /* 0x0000000000017941 */ /* 0x000fea0003800000 */
.L_x_204:
        /* <DEDUP_REMOVED lines=9> */
.L_x_207:
[----:B------:R-:W-:Y:S05]  /*5d20*/  BSYNC B1 ;  /* 0x0000000000017941 */ /* 0x000fea0003800000 */
.L_x_206:
        /* <DEDUP_REMOVED lines=10> */
.L_x_209:
[----:B------:R-:W-:Y:S05]  /*5dd0*/  BSYNC B1 ;  /* 0x0000000000017941 */ /* 0x000fea0003800000 */
.L_x_208:
        /* <DEDUP_REMOVED lines=10> */
.L_x_211:
[----:B------:R-:W-:Y:S05]  /*5e80*/  BSYNC B1 ;  /* 0x0000000000017941 */ /* 0x000fea0003800000 */
.L_x_210:
        /* <DEDUP_REMOVED lines=9> */
.L_x_213:
[----:B------:R-:W-:Y:S05]  /*5f20*/  BSYNC B1 ;  /* 0x0000000000017941 */ /* 0x000fea0003800000 */
.L_x_212:
        /* <DEDUP_REMOVED lines=9> */
.L_x_215:
[----:B------:R-:W-:Y:S05]  /*5fc0*/  BSYNC B1 ;  /* 0x0000000000017941 */ /* 0x000fea0003800000 */
.L_x_214:
        /* <DEDUP_REMOVED lines=10> */
.L_x_217:
[----:B------:R-:W-:Y:S05]  /*6070*/  BSYNC B1 ;  /* 0x0000000000017941 */ /* 0x000fea0003800000 */
.L_x_216:
        /* <DEDUP_REMOVED lines=10> */
.L_x_219:
[----:B------:R-:W-:Y:S05]  /*6120*/  BSYNC B1 ;  /* 0x0000000000017941 */ /* 0x000fea0003800000 */
.L_x_218:
        /* <DEDUP_REMOVED lines=9> */
.L_x_221:
[----:B------:R-:W-:Y:S05]  /*61c0*/  BSYNC B1 ;  /* 0x0000000000017941 */ /* 0x000fea0003800000 */
.L_x_220:
        /* <DEDUP_REMOVED lines=9> */
.L_x_223:
[----:B------:R-:W-:Y:S05]  /*6260*/  BSYNC B1 ;  /* 0x0000000000017941 */ /* 0x000fea0003800000 */
.L_x_222:
        /* <DEDUP_REMOVED lines=10> */
.L_x_225:
[----:B------:R-:W-:Y:S05]  /*6310*/  BSYNC B1 ;  /* 0x0000000000017941 */ /* 0x000fea0003800000 */
.L_x_224:
        /* <DEDUP_REMOVED lines=10> */
.L_x_227:
[----:B------:R-:W-:Y:S05]  /*63c0*/  BSYNC B1 ;  /* 0x0000000000017941 */ /* 0x000fea0003800000 */
.L_x_226:
        /* <DEDUP_REMOVED lines=9> */
.L_x_229:
[----:B------:R-:W-:Y:S05]  /*6460*/  BSYNC B1 ;  /* 0x0000000000017941 */ /* 0x000fea0003800000 */
.L_x_228:
        /* <DEDUP_REMOVED lines=9> */
.L_x_231:
[----:B------:R-:W-:Y:S05]  /*6500*/  BSYNC B1 ;  /* 0x0000000000017941 */ /* 0x000fea0003800000 */
.L_x_230:
        /* <DEDUP_REMOVED lines=10> */
.L_x_233:
[----:B------:R-:W-:Y:S05]  /*65b0*/  BSYNC B1 ;  /* 0x0000000000017941 */ /* 0x000fea0003800000 */
.L_x_232:
        /* <DEDUP_REMOVED lines=10> */
.L_x_235:
[----:B------:R-:W-:Y:S05]  /*6660*/  BSYNC B1 ;  /* 0x0000000000017941 */ /* 0x000fea0003800000 */
.L_x_234:
        /* <DEDUP_REMOVED lines=9> */
.L_x_237:
[----:B------:R-:W-:Y:S05]  /*6700*/  BSYNC B1 ;  /* 0x0000000000017941 */ /* 0x000fea0003800000 */
.L_x_236:
        /* <DEDUP_REMOVED lines=9> */
.L_x_239:
[----:B------:R-:W-:Y:S05]  /*67a0*/  BSYNC B1 ;  /* 0x0000000000017941 */ /* 0x000fea0003800000 */
.L_x_238:
        /* <DEDUP_REMOVED lines=10> */
.L_x_241:
[----:B------:R-:W-:Y:S05]  /*6850*/  BSYNC B1 ;  /* 0x0000000000017941 */ /* 0x000fea0003800000 */
.L_x_240:
        /* <DEDUP_REMOVED lines=10> */
.L_x_243:
[----:B------:R-:W-:Y:S05]  /*6900*/  BSYNC B1 ;  /* 0x0000000000017941 */ /* 0x000fea0003800000 */
.L_x_242:
        /* <DEDUP_REMOVED lines=9> */
.L_x_245:
[----:B------:R-:W-:Y:S05]  /*69a0*/  BSYNC B1 ;  /* 0x0000000000017941 */ /* 0x000fea0003800000 */
.L_x_244:
        /* <DEDUP_REMOVED lines=9> */
.L_x_247:
[----:B------:R-:W-:Y:S05]  /*6a40*/  BSYNC B1 ;  /* 0x0000000000017941 */ /* 0x000fea0003800000 */
.L_x_246:
        /* <DEDUP_REMOVED lines=10> */
.L_x_249:
[----:B------:R-:W-:Y:S05]  /*6af0*/  BSYNC B1 ;  /* 0x0000000000017941 */ /* 0x000fea0003800000 */
.L_x_248:
        /* <DEDUP_REMOVED lines=10> */
.L_x_251:
[----:B------:R-:W-:Y:S05]  /*6ba0*/  BSYNC B1 ;  /* 0x0000000000017941 */ /* 0x000fea0003800000 */
.L_x_250:
        /* <DEDUP_REMOVED lines=9> */
.L_x_253:
[----:B------:R-:W-:Y:S05]  /*6c40*/  BSYNC B1 ;  /* 0x0000000000017941 */ /* 0x000fea0003800000 */
.L_x_252:
        /* <DEDUP_REMOVED lines=9> */
.L_x_255:
[----:B------:R-:W-:Y:S05]  /*6ce0*/  BSYNC B1 ;  /* 0x0000000000017941 */ /* 0x000fea0003800000 */
.L_x_254:
        /* <DEDUP_REMOVED lines=10> */
.L_x_257:
[----:B------:R-:W-:Y:S05]  /*6d90*/  BSYNC B1 ;  /* 0x0000000000017941 */ /* 0x000fea0003800000 */
.L_x_256:
        /* <DEDUP_REMOVED lines=10> */
.L_x_259:
[----:B------:R-:W-:Y:S05]  /*6e40*/  BSYNC B1 ;  /* 0x0000000000017941 */ /* 0x000fea0003800000 */
.L_x_258:
        /* <DEDUP_REMOVED lines=9> */
.L_x_261:
[----:B------:R-:W-:Y:S05]  /*6ee0*/  BSYNC B1 ;  /* 0x0000000000017941 */ /* 0x000fea0003800000 */
.L_x_260:
        /* <DEDUP_REMOVED lines=9> */
.L_x_263:
[----:B------:R-:W-:Y:S05]  /*6f80*/  BSYNC B1 ;  /* 0x0000000000017941 */ /* 0x000fea0003800000 */
.L_x_262:
        /* <DEDUP_REMOVED lines=10> */
.L_x_265:
[----:B------:R-:W-:Y:S05]  /*7030*/  BSYNC B1 ;  /* 0x0000000000017941 */ /* 0x000fea0003800000 */
.L_x_264:
        /* <DEDUP_REMOVED lines=10> */
.L_x_267:
[----:B------:R-:W-:Y:S05]  /*70e0*/  BSYNC B1 ;  /* 0x0000000000017941 */ /* 0x000fea0003800000 */
.L_x_266:
        /* <DEDUP_REMOVED lines=9> */
.L_x_269:
[----:B------:R-:W-:Y:S05]  /*7180*/  BSYNC B1 ;  /* 0x0000000000017941 */ /* 0x000fea0003800000 */
.L_x_268:
        /* <DEDUP_REMOVED lines=9> */
.L_x_271:
[----:B------:R-:W-:Y:S05]  /*7220*/  BSYNC B1 ;  /* 0x0000000000017941 */ /* 0x000fea0003800000 */
.L_x_270:
        /* <DEDUP_REMOVED lines=10> */
.L_x_273:
[----:B------:R-:W-:Y:S05]  /*72d0*/  BSYNC B1 ;  /* 0x0000000000017941 */ /* 0x000fea0003800000 */
.L_x_272:
        /* <DEDUP_REMOVED lines=10> */
.L_x_275:
[----:B------:R-:W-:Y:S05]  /*7380*/  BSYNC B1 ;  /* 0x0000000000017941 */ /* 0x000fea0003800000 */
.L_x_274:
        /* <DEDUP_REMOVED lines=9> */
.L_x_277:
[----:B------:R-:W-:Y:S05]  /*7420*/  BSYNC B1 ;  /* 0x0000000000017941 */ /* 0x000fea0003800000 */
.L_x_276:
        /* <DEDUP_REMOVED lines=9> */
.L_x_279:
[----:B------:R-:W-:Y:S05]  /*74c0*/  BSYNC B1 ;  /* 0x0000000000017941 */ /* 0x000fea0003800000 */
.L_x_278:
        /* <DEDUP_REMOVED lines=10> */
.L_x_281:
[----:B------:R-:W-:Y:S05]  /*7570*/  BSYNC B1 ;  /* 0x0000000000017941 */ /* 0x000fea0003800000 */
.L_x_280:
        /* <DEDUP_REMOVED lines=10> */
.L_x_283:
[----:B------:R-:W-:Y:S05]  /*7620*/  BSYNC B1 ;  /* 0x0000000000017941 */ /* 0x000fea0003800000 */
.L_x_282:
[----:B-----5:R-:W-:Y:S01]  /*7630*/  LOP3.LUT R3, R24, 0xffffe000, RZ, 0xc0, !PT ;  /* 0xffffe00018037812 */ /* 0x020fe200078ec0ff */
[----:B------:R-:W-:Y:S01]  /*7640*/  BSSY B1, `(.L_x_284) ;  /* 0x0000008000017945 */ /* 0x000fe20003800000 */
[----:B------:R-:W-:-:S03]  /*7650*/  ISETP.GT.AND P1, PT, R0, 0x8, P1 ;  /* 0x000000080000780c */ /* 0x000fc60000f24270 */
[----:B01--4-:R-:W-:-:S04]  /*7660*/  FMUL R6, R3, R156 ;  /* 0x0000009c03067220 */ /* 0x013fc80000400000 */
[----:B------:R-:W-:-:S05]  /*7670*/  FFMA R149, R149, R155, R6 ;  /* 0x0000009b95957223 */ /* 0x000fca0000000006 */
[----:B------:R-:W-:-:S05]  /*7680*/  F2FP.TF32.F32.PACK_B R149, R149 ;  /* 0x00000095ff95723e */ /* 0x000fca00024050ff */
[----:B------:R0:W-:Y:S01]  /*7690*/  @P3 STG.E desc[UR36][R4.64+0x3e4], R149 ;  /* 0x0003e49504003986 */ /* 0x0001e2000c101924 */
[----:B------:R-:W-:Y:S05]  /*76a0*/  @!P1 BRA `(.L_x_285) ;  /* 0x0000000000049947 */ /* 0x000fea0003800000 */
[----:B------:R1:W5:Y:S02]  /*76b0*/  LDG.E.LTC128B R24, desc[UR36][R8.64+0x3e0] ;  /* 0x0003e02408187981 */ /* 0x000364000c1e1920 */
.L_x_285:
[----:B------:R-:W-:Y:S05]  /*76c0*/  BSYNC B1 ;  /* 0x0000000000017941 */ /* 0x000fea0003800000 */
.L_x_284:
[----:B-----5:R-:W-:Y:S01]  /*76d0*/  LOP3.LUT R3, R24, 0xffffe000, RZ, 0xc0, !PT ;  /* 0xffffe00018037812 */ /* 0x020fe200078ec0ff */
[----:B0-----:R-:W-:Y:S01]  /*76e0*/  @P1 IMAD.MOV.U32 R4, RZ, RZ, R10 ;  /* 0x000000ffff041224 */ /* 0x001fe200078e000a */
[----:B------:R-:W-:Y:S01]  /*76f0*/  ISETP.GT.AND P0, PT, R0, 0x8, P0 ;  /* 0x000000080000780c */ /* 0x000fe20000704270 */
[----:B------:R-:W-:Y:S01]  /*7700*/  @P1 IMAD.MOV.U32 R5, RZ, RZ, R11 ;  /* 0x000000ffff051224 */ /* 0x000fe200078e000b */
[----:B------:R-:W-:Y:S01]  /*7710*/  BSSY B1, `(.L_x_286) ;  /* 0x0000007000017945 */ /* 0x000fe20003800000 */
[----:B------:R-:W-:-:S04]  /*7720*/  FMUL R3, R3, R156 ;  /* 0x0000009c03037220 */ /* 0x000fc80000400000 */
[----:B------:R-:W-:-:S05]  /*7730*/  FFMA R3, R150, R155, R3 ;  /* 0x0000009b96037223 */ /* 0x000fca0000000003 */
[----:B------:R-:W-:-:S05]  /*7740*/  F2FP.TF32.F32.PACK_B R3, R3 ;  /* 0x00000003ff03723e */ /* 0x000fca00024050ff */
[----:B------:R0:W-:Y:S01]  /*7750*/  @P1 STG.E desc[UR36][R4.64+0x3e0], R3 ;  /* 0x0003e00304001986 */ /* 0x0001e2000c101924 */
[----:B------:R-:W-:Y:S05]  /*7760*/  @!P0 BRA `(.L_x_287) ;  /* 0x0000000000048947 */ /* 0x000fea0003800000 */
[----:B------:R4:W5:Y:S02]  /*7770*/  LDG.E.LTC128B R24, desc[UR36][R8.64+0x3e4] ;  /* 0x0003e42408187981 */ /* 0x000964000c1e1920 */
.L_x_287:
[----:B------:R-:W-:Y:S05]  /*7780*/  BSYNC B1 ;  /* 0x0000000000017941 */ /* 0x000fea0003800000 */
.L_x_286:
[----:B------:R-:W-:Y:S05]  /*7790*/  @!P0 BRA `(.L_x_288) ;  /* 0x0000002400308947 */ /* 0x000fea0003800000 */
[----:B0----5:R-:W-:-:S05]  /*77a0*/  LOP3.LUT R3, R24, 0xffffe000, RZ, 0xc0, !PT ;  /* 0xffffe00018037812 */ /* 0x021fca00078ec0ff */
[----:B------:R-:W-:-:S04]  /*77b0*/  FMUL R0, R3, R156 ;  /* 0x0000009c03007220 */ /* 0x000fc80000400000 */
[----:B------:R-:W-:-:S05]  /*77c0*/  FFMA R151, R151, R155, R0 ;  /* 0x0000009b97977223 */ /* 0x000fca0000000000 */
[----:B------:R-:W-:-:S05]  /*77d0*/  F2FP.TF32.F32.PACK_B R151, R151 ;  /* 0x00000097ff97723e */ /* 0x000fca00024050ff */
[----:B------:R0:W-:Y:S01]  /*77e0*/  STG.E desc[UR36][R10.64+0x3e4], R151 ;  /* 0x0003e4970a007986 */ /* 0x0001e2000c101924 */
[----:B------:R-:W-:Y:S05]  /*77f0*/  BRA `(.L_x_288) ;  /* 0x0000002400187947 */ /* 0x000fea0003800000 */
.L_x_35:
[----:B------:R-:W-:Y:S01]  /*7800*/  ISETP.GT.AND P3, PT, R3, 0x1, PT ;  /* 0x000000010300780c */ /* 0x000fe20003f64270 */
[----:B------:R-:W-:Y:S01]  /*7810*/  ULDC.64 UR4, c[0x0][0x5c0] ;  /* 0x0001700000047ab9 */ /* 0x000fe20000000a00 */
[-C--:B------:R-:W-:Y:S01]  /*7820*/  FMUL R9, R24, R155.reuse ;  /* 0x0000009b18097220 */ /* 0x080fe20000400000 */
[----:B------:R-:W-:Y:S01]  /*7830*/  LEA R4, P4, R162, UR4, 0x2 ;  /* 0x00000004a2047c11 */ /* 0x000fe2000f8810ff */
[-C--:B------:R-:W-:Y:S01]  /*7840*/  FMUL R25, R25, R155.reuse ;  /* 0x0000009b19197220 */ /* 0x080fe20000400000 */
[----:B------:R-:W-:Y:S01]  /*7850*/  ISETP.GT.AND P0, PT, R0, RZ, P3 ;  /* 0x000000ff0000720c */ /* 0x000fe20001f04270 */
[-C--:B------:R-:W-:Y:S01]  /*7860*/  FMUL R27, R27, R155.reuse ;  /* 0x0000009b1b1b7220 */ /* 0x080fe20000400000 */
[----:B------:R-:W-:Y:S01]  /*7870*/  LEA.HI.X R5, R162, UR5, R173, 0x2, P4 ;  /* 0x00000005a2057c11 */ /* 0x000fe2000a0f14ad */
[----:B------:R-:W-:Y:S01]  /*7880*/  FMUL R29, R29, R155 ;  /* 0x0000009b1d1d7220 */ /* 0x000fe20000400000 */
[----:B------:R-:W-:Y:S01]  /*7890*/  F2FP.TF32.F32.PACK_B R9, R9 ;  /* 0x00000009ff09723e */ /* 0x000fe200024050ff */
[----:B------:R-:W-:Y:S01]  /*78a0*/  FMUL R31, R31, R155 ;  /* 0x0000009b1f1f7220 */ /* 0x000fe20000400000 */
[----:B------:R-:W-:Y:S01]  /*78b0*/  F2FP.TF32.F32.PACK_B R25, R25 ;  /* 0x00000019ff19723e */ /* 0x000fe200024050ff */
[-C--:B------:R-:W-:Y:S01]  /*78c0*/  FMUL R13, R32, R155.reuse ;  /* 0x0000009b200d7220 */ /* 0x080fe20000400000 */
[C---:B------:R-:W-:Y:S01]  /*78d0*/  SHF.L.U64.HI R7, R10.reuse, 0x5, R11 ;  /* 0x000000050a077819 */ /* 0x040fe2000001020b */
[----:B------:R0:W-:Y:S01]  /*78e0*/  @P2 STG.E desc[UR36][R4.64], R9 ;  /* 0x0000000904002986 */ /* 0x0001e2000c101924 */
[----:B------:R-:W-:Y:S01]  /*78f0*/  LEA R6, P4, R10, R4, 0x5 ;  /* 0x000000040a067211 */ /* 0x000fe200078828ff */
[-C--:B------:R-:W-:Y:S01]  /*7900*/  FMUL R11, R26, R155.reuse ;  /* 0x0000009b1a0b7220 */ /* 0x080fe20000400000 */
[C---:B------:R-:W-:Y:S01]  /*7910*/  ISETP.GT.AND P1, PT, R0.reuse, 0x8, P1 ;  /* 0x000000080000780c */ /* 0x040fe20000f24270 */
[----:B------:R-:W-:Y:S01]  /*7920*/  @P0 STG.E desc[UR36][R4.64+0x4], R25 ;  /* 0x0000041904000986 */ /* 0x000fe2000c101924 */
[----:B------:R-:W-:Y:S01]  /*7930*/  ISETP.GT.AND P2, PT, R3, 0x8, PT ;  /* 0x000000080300780c */ /* 0x000fe20003f44270 */
[----:B------:R-:W-:Y:S01]  /*7940*/  IMAD.X R7, R7, 0x1, R5, P4 ;  /* 0x0000000107077824 */ /* 0x000fe200020e0605 */
[C---:B------:R-:W-:Y:S01]  /*7950*/  ISETP.GT.AND P3, PT, R0.reuse, 0x8, P3 ;  /* 0x000000080000780c */ /* 0x040fe20001f64270 */
[-C--:B------:R-:W-:Y:S01]  /*7960*/  FMUL R33, R33, R155.reuse ;  /* 0x0000009b21217220 */ /* 0x080fe20000400000 */
[----:B------:R-:W-:Y:S01]  /*7970*/  ISETP.GT.AND P0, PT, R3, 0x9, PT ;  /* 0x000000090300780c */ /* 0x000fe20003f04270 */
[-C--:B------:R-:W-:Y:S01]  /*7980*/  FMUL R35, R35, R155.reuse ;  /* 0x0000009b23237220 */ /* 0x080fe20000400000 */
[----:B------:R-:W-:Y:S01]  /*7990*/  ISETP.GT.AND P5, PT, R0, RZ, P2 ;  /* 0x000000ff0000720c */ /* 0x000fe200017a4270 */
[-C--:B0-----:R-:W-:Y:S01]  /*79a0*/  FMUL R9, R28, R155.reuse ;  /* 0x0000009b1c097220 */ /* 0x081fe20000400000 */
[C---:B------:R-:W-:Y:S01]  /*79b0*/  ISETP.GT.AND P4, PT, R0.reuse, RZ, P0 ;  /* 0x000000ff0000720c */ /* 0x040fe20000784270 */
[----:B------:R-:W-:Y:S01]  /*79c0*/  FMUL R37, R37, R155 ;  /* 0x0000009b25257220 */ /* 0x000fe20000400000 */
[----:B------:R-:W-:Y:S01]  /*79d0*/  F2FP.TF32.F32.PACK_B R11, R11 ;  /* 0x0000000bff0b723e */ /* 0x000fe200024050ff */
[----:B------:R-:W-:Y:S01]  /*79e0*/  FMUL R39, R39, R155 ;  /* 0x0000009b27277220 */ /* 0x000fe20000400000 */
[----:B------:R-:W-:Y:S01]  /*79f0*/  F2FP.TF32.F32.PACK_B R27, R27 ;  /* 0x0000001bff1b723e */ /* 0x000fe200024050ff */
[----:B------:R-:W-:Y:S01]  /*7a00*/  FMUL R41, R41, R155 ;  /* 0x0000009b29297220 */ /* 0x000fe20000400000 */
[----:B------:R-:W-:Y:S01]  /*7a10*/  F2FP.TF32.F32.PACK_B R9, R9 ;  /* 0x00000009ff09723e */ /* 0x000fe200024050ff */
[----:B------:R0:W-:Y:S01]  /*7a20*/  @P1 STG.E desc[UR36][R6.64], R11 ;  /* 0x0000000b06001986 */ /* 0x0001e2000c101924 */
[----:B------:R-:W-:Y:S01]  /*7a30*/  F2FP.TF32.F32.PACK_B R29, R29 ;  /* 0x0000001dff1d723e */ /* 0x000fe200024050ff */
[-C--:B------:R-:W-:Y:S01]  /*7a40*/  FMUL R43, R43, R155.reuse ;  /* 0x0000009b2b2b7220 */ /* 0x080fe20000400000 */
[C---:B------:R-:W-:Y:S01]  /*7a50*/  ISETP.GT.AND P1, PT, R3.reuse, 0x10, PT ;  /* 0x000000100300780c */ /* 0x040fe20003f24270 */
[----:B------:R-:W-:Y:S01]  /*7a60*/  @P3 STG.E desc[UR36][R6.64+0x4], R27 ;  /* 0x0000041b06003986 */ /* 0x000fe2000c101924 */
[----:B------:R-:W-:Y:S01]  /*7a70*/  ISETP.GT.AND P3, PT, R3, 0x11, PT ;  /* 0x000000110300780c */ /* 0x000fe20003f64270 */
[-C--:B------:R-:W-:Y:S01]  /*7a80*/  FMUL R45, R45, R155.reuse ;  /* 0x0000009b2d2d7220 */ /* 0x080fe20000400000 */
[C---:B------:R-:W-:Y:S01]  /*7a90*/  ISETP.GT.AND P2, PT, R0.reuse, 0x8, P2 ;  /* 0x000000080000780c */ /* 0x040fe20001744270 */
[----:B------:R1:W-:Y:S01]  /*7aa0*/  @P5 STG.E desc[UR36][R4.64+0x20], R9 ;  /* 0x0000200904005986 */ /* 0x0003e2000c101924 */
[C---:B------:R-:W-:Y:S01]  /*7ab0*/  ISETP.GT.AND P0, PT, R0.reuse, 0x8, P0 ;  /* 0x000000080000780c */ /* 0x040fe20000704270 */
[-C--:B------:R-:W-:Y:S01]  /*7ac0*/  FMUL R47, R47, R155.reuse ;  /* 0x0000009b2f2f7220 */ /* 0x080fe20000400000 */
[----:B------:R-:W-:Y:S01]  /*7ad0*/  ISETP.GT.AND P5, PT, R0, RZ, P1 ;  /* 0x000000ff0000720c */ /* 0x000fe20000fa4270 */
[----:B------:R-:W-:Y:S01]  /*7ae0*/  @P4 STG.E desc[UR36][R4.64+0x24], R29 ;  /* 0x0000241d04004986 */ /* 0x000fe2000c101924 */
[-C--:B0-----:R-:W-:Y:S01]  /*7af0*/  FMUL R11, R30, R155.reuse ;  /* 0x0000009b1e0b7220 */ /* 0x081fe20000400000 */
[----:B------:R-:W-:Y:S01]  /*7b00*/  ISETP.GT.AND P4, PT, R0, RZ, P3 ;  /* 0x000000ff0000720c */ /* 0x000fe20001f84270 */
[----:B------:R-:W-:Y:S01]  /*7b10*/  FMUL R49, R49, R155 ;  /* 0x0000009b31317220 */ /* 0x000fe20000400000 */
[----:B------:R-:W-:Y:S01]  /*7b20*/  F2FP.TF32.F32.PACK_B R31, R31 ;  /* 0x0000001fff1f723e */ /* 0x000fe200024050ff */
[----:B------:R-:W-:Y:S01]  /*7b30*/  FMUL R51, R51, R155 ;  /* 0x0000009b33337220 */ /* 0x000fe20000400000 */
[----:B------:R-:W-:Y:S01]  /*7b40*/  F2FP.TF32.F32.PACK_B R11, R11 ;  /* 0x0000000bff0b723e */ /* 0x000fe200024050ff */
[----:B------:R-:W-:Y:S01]  /*7b50*/  FMUL R53, R53, R155 ;  /* 0x0000009b35357220 */ /* 0x000fe20000400000 */
[----:B------:R-:W-:Y:S01]  /*7b60*/  F2FP.TF32.F32.PACK_B R13, R13 ;  /* 0x0000000dff0d723e */ /* 0x000fe200024050ff */
[----:B-1----:R-:W-:Y:S01]  /*7b70*/  FMUL R9, R34, R155 ;  /* 0x0000009b22097220 */ /* 0x002fe20000400000 */
[----:B------:R-:W-:Y:S01]  /*7b80*/  F2FP.TF32.F32.PACK_B R33, R33 ;  /* 0x00000021ff21723e */ /* 0x000fe200024050ff */
[----:B------:R0:W-:Y:S01]  /*7b90*/  @P2 STG.E desc[UR36][R6.64+0x20], R11 ;  /* 0x0000200b06002986 */ /* 0x0001e2000c101924 */
[C---:B------:R-:W-:Y:S01]  /*7ba0*/  ISETP.GT.AND P1, PT, R0.reuse, 0x8, P1 ;  /* 0x000000080000780c */ /* 0x040fe20000f24270 */
[-C--:B------:R-:W-:Y:S01]  /*7bb0*/  FMUL R55, R55, R155.reuse ;  /* 0x0000009b37377220 */ /* 0x080fe20000400000 */
[C---:B------:R-:W-:Y:S01]  /*7bc0*/  ISETP.GT.AND P2, PT, R3.reuse, 0x19, PT ;  /* 0x000000190300780c */ /* 0x040fe20003f44270 */
[----:B------:R-:W-:Y:S01]  /*7bd0*/  @P0 STG.E desc[UR36][R6.64+0x24], R31 ;  /* 0x0000241f06000986 */ /* 0x000fe2000c101924 */
[----:B------:R-:W-:Y:S01]  /*7be0*/  ISETP.GT.AND P0, PT, R3, 0x18, PT ;  /* 0x000000180300780c */ /* 0x000fe20003f04270 */
[----:B------:R-:W-:Y:S01]  /*7bf0*/  FMUL R57, R57, R155 ;  /* 0x0000009b39397220 */ /* 0x000fe20000400000 */
[----:B------:R-:W-:Y:S01]  /*7c00*/  F2FP.TF32.F32.PACK_B R9, R9 ;  /* 0x00000009ff09723e */ /* 0x000fe200024050ff */
[----:B------:R1:W-:Y:S01]  /*7c10*/  @P5 STG.E desc[UR36][R4.64+0x40], R13 ;  /* 0x0000400d04005986 */ /* 0x0003e2000c101924 */
[C---:B------:R-:W-:Y:S01]  /*7c20*/  ISETP.GT.AND P5, PT, R0.reuse, RZ, P0 ;  /* 0x000000ff0000720c */ /* 0x040fe200007a4270 */
[----:B------:R-:W-:Y:S01]  /*7c30*/  FMUL R59, R59, R155 ;  /* 0x0000009b3b3b7220 */ /* 0x000fe20000400000 */
[----:B------:R-:W-:Y:S01]  /*7c40*/  F2FP.TF32.F32.PACK_B R35, R35 ;  /* 0x00000023ff23723e */ /* 0x000fe200024050ff */
[----:B------:R-:W-:Y:S01]  /*7c50*/  @P4 STG.E desc[UR36][R4.64+0x44], R33 ;  /* 0x0000442104004986 */ /* 0x000fe2000c101924 */
[----:B------:R-:W-:Y:S01]  /*7c60*/  ISETP.GT.AND P4, PT, R0, 0x8, P3 ;  /* 0x000000080000780c */ /* 0x000fe20001f84270 */
[----:B0-----:R-:W-:Y:S01]  /*7c70*/  FMUL R11, R36, R155 ;  /* 0x0000009b240b7220 */ /* 0x001fe20000400000 */
[----:B------:R-:W-:Y:S01]  /*7c80*/  ISETP.GT.AND P3, PT, R0, RZ, P2 ;  /* 0x000000ff0000720c */ /* 0x000fe20001764270 */
[----:B------:R0:W-:Y:S01]  /*7c90*/  @P1 STG.E desc[UR36][R6.64+0x40], R9 ;  /* 0x0000400906001986 */ /* 0x0001e2000c101924 */
[----:B------:R-:W-:Y:S01]  /*7ca0*/  F2FP.TF32.F32.PACK_B R37, R37 ;  /* 0x00000025ff25723e */ /* 0x000fe200024050ff */
[----:B------:R-:W-:Y:S01]  /*7cb0*/  FMUL R61, R61, R155 ;  /* 0x0000009b3d3d7220 */ /* 0x000fe20000400000 */
[----:B------:R-:W-:Y:S01]  /*7cc0*/  F2FP.TF32.F32.PACK_B R11, R11 ;  /* 0x0000000bff0b723e */ /* 0x000fe200024050ff */
[-C--:B-1----:R-:W-:Y:S01]  /*7cd0*/  FMUL R13, R40, R155.reuse ;  /* 0x0000009b280d7220 */ /* 0x082fe20000400000 */
[----:B------:R-:W-:Y:S01]  /*7ce0*/  ISETP.GT.AND P1, PT, R3, 0x20, PT ;  /* 0x000000200300780c */ /* 0x000fe20003f24270 */
[-C--:B------:R-:W-:Y:S01]  /*7cf0*/  FMUL R63, R63, R155.reuse ;  /* 0x0000009b3f3f7220 */ /* 0x080fe20000400000 */
[C---:B------:R-:W-:Y:S01]  /*7d00*/  ISETP.GT.AND P0, PT, R0.reuse, 0x8, P0 ;  /* 0x000000080000780c */ /* 0x040fe20000704270 */
[----:B------:R-:W-:Y:S01]  /*7d10*/  FMUL R65, R65, R155 ;  /* 0x0000009b41417220 */ /* 0x000fe20000400000 */
[----:B------:R-:W-:Y:S01]  /*7d20*/  F2FP.TF32.F32.PACK_B R39, R39 ;  /* 0x00000027ff27723e */ /* 0x000fe200024050ff */
[----:B------:R-:W-:Y:S01]  /*7d30*/  @P4 STG.E desc[UR36][R6.64+0x44], R35 ;  /* 0x0000442306004986 */ /* 0x000fe2000c101924 */
[----:B------:R-:W-:Y:S01]  /*7d40*/  ISETP.GT.AND P4, PT, R0, 0x8, P2 ;  /* 0x000000080000780c */ /* 0x000fe20001784270 */
[-C--:B0-----:R-:W-:Y:S01]  /*7d50*/  FMUL R9, R38, R155.reuse ;  /* 0x0000009b26097220 */ /* 0x081fe20000400000 */
[----:B------:R-:W-:Y:S01]  /*7d60*/  ISETP.GT.AND P2, PT, R3, 0x21, PT ;  /* 0x000000210300780c */ /* 0x000fe20003f44270 */
[----:B------:R0:W-:Y:S01]  /*7d70*/  @P5 STG.E desc[UR36][R4.64+0x60], R11 ;  /* 0x0000600b04005986 */ /* 0x0001e2000c101924 */
[C---:B------:R-:W-:Y:S01]  /*7d80*/  ISETP.GT.AND P5, PT, R0.reuse, RZ, P1 ;  /* 0x000000ff0000720c */ /* 0x040fe20000fa4270 */
[----:B------:R-:W-:Y:S01]  /*7d90*/  FMUL R67, R67, R155 ;  /* 0x0000009b43437220 */ /* 0x000fe20000400000 */
[----:B------:R-:W-:Y:S01]  /*7da0*/  F2FP.TF32.F32.PACK_B R9, R9 ;  /* 0x00000009ff09723e */ /* 0x000fe200024050ff */
[----:B------:R-:W-:Y:S01]  /*7db0*/  @P3 STG.E desc[UR36][R4.64+0x64], R37 ;  /* 0x0000642504003986 */ /* 0x000fe2000c101924 */
[C---:B------:R-:W-:Y:S01]  /*7dc0*/  ISETP.GT.AND P3, PT, R0.reuse, RZ, P2 ;  /* 0x000000ff0000720c */ /* 0x040fe20001764270 */
[----:B------:R-:W-:Y:S01]  /*7dd0*/  FMUL R69, R69, R155 ;  /* 0x0000009b45457220 */ /* 0x000fe20000400000 */
[----:B------:R-:W-:Y:S01]  /*7de0*/  F2FP.TF32.F32.PACK_B R13, R13 ;  /* 0x0000000dff0d723e */ /* 0x000fe200024050ff */
[----:B------:R1:W-:Y:S01]  /*7df0*/  @P0 STG.E desc[UR36][R6.64+0x60], R9 ;  /* 0x0000600906000986 */ /* 0x0003e2000c101924 */
[----:B------:R-:W-:Y:S01]  /*7e00*/  F2FP.TF32.F32.PACK_B R41, R41 ;  /* 0x00000029ff29723e */ /* 0x000fe200024050ff */
[-C--:B------:R-:W-:Y:S01]  /*7e10*/  FMUL R71, R71, R155.reuse ;  /* 0x0000009b47477220 */ /* 0x080fe20000400000 */
[C---:B------:R-:W-:Y:S01]  /*7e20*/  ISETP.GT.AND P0, PT, R3.reuse, 0x28, PT ;  /* 0x000000280300780c */ /* 0x040fe20003f04270 */
[----:B------:R-:W-:Y:S01]  /*7e30*/  @P4 STG.E desc[UR36][R6.64+0x64], R39 ;  /* 0x0000642706004986 */ /* 0x000fe2000c101924 */
[----:B------:R-:W-:Y:S01]  /*7e40*/  ISETP.GT.AND P1, PT, R0, 0x8, P1 ;  /* 0x000000080000780c */ /* 0x000fe20000f24270 */
[-C--:B0-----:R-:W-:Y:S01]  /*7e50*/  FMUL R11, R44, R155.reuse ;  /* 0x0000009b2c0b7220 */ /* 0x081fe20000400000 */
[C---:B------:R-:W-:Y:S01]  /*7e60*/  ISETP.GT.AND P4, PT, R0.reuse, 0x8, P2 ;  /* 0x000000080000780c */ /* 0x040fe20001784270 */
[----:B------:R0:W-:Y:S01]  /*7e70*/  @P5 STG.E desc[UR36][R4.64+0x80], R13 ;  /* 0x0000800d04005986 */ /* 0x0001e2000c101924 */
[----:B------:R-:W-:Y:S01]  /*7e80*/  ISETP.GT.AND P2, PT, R3, 0x29, PT ;  /* 0x000000290300780c */ /* 0x000fe20003f44270 */
[-C--:B------:R-:W-:Y:S01]  /*7e90*/  FMUL R73, R73, R155.reuse ;  /* 0x0000009b49497220 */ /* 0x080fe20000400000 */
[----:B------:R-:W-:Y:S01]  /*7ea0*/  ISETP.GT.AND P5, PT, R0, RZ, P0 ;  /* 0x000000ff0000720c */ /* 0x000fe200007a4270 */
[-C--:B-1----:R-:W-:Y:S01]  /*7eb0*/  FMUL R9, R42, R155.reuse ;  /* 0x0000009b2a097220 */ /* 0x082fe20000400000 */
[----:B------:R-:W-:Y:S01]  /*7ec0*/  @P3 STG.E desc[UR36][R4.64+0x84], R41 ;  /* 0x0000842904003986 */ /* 0x000fe2000c101924 */
[----:B------:R-:W-:Y:S01]  /*7ed0*/  ISETP.GT.AND P3, PT, R0, RZ, P2 ;  /* 0x000000ff0000720c */ /* 0x000fe20001764270 */
[----:B------:R-:W-:Y:S01]  /*7ee0*/  FMUL R75, R75, R155 ;  /* 0x0000009b4b4b7220 */ /* 0x000fe20000400000 */
[----:B------:R-:W-:Y:S01]  /*7ef0*/  F2FP.TF32.F32.PACK_B R43, R43 ;  /* 0x0000002bff2b723e */ /* 0x000fe200024050ff */
[----:B------:R-:W-:Y:S01]  /*7f00*/  FMUL R77, R77, R155 ;  /* 0x0000009b4d4d7220 */ /* 0x000fe20000400000 */
[----:B------:R-:W-:Y:S01]  /*7f10*/  F2FP.TF32.F32.PACK_B R9, R9 ;  /* 0x00000009ff09723e */ /* 0x000fe200024050ff */
[----:B------:R-:W-:Y:S01]  /*7f20*/  FMUL R79, R79, R155 ;  /* 0x0000009b4f4f7220 */ /* 0x000fe20000400000 */
[----:B------:R-:W-:Y:S01]  /*7f30*/  F2FP.TF32.F32.PACK_B R11, R11 ;  /* 0x0000000bff0b723e */ /* 0x000fe200024050ff */
[----:B0-----:R-:W-:Y:S01]  /*7f40*/  FMUL R13, R48, R155 ;  /* 0x0000009b300d7220 */ /* 0x001fe20000400000 */
[----:B------:R-:W-:Y:S01]  /*7f50*/  F2FP.TF32.F32.PACK_B R45, R45 ;  /* 0x0000002dff2d723e */ /* 0x000fe200024050ff */
[----:B------:R0:W-:Y:S01]  /*7f60*/  @P1 STG.E desc[UR36][R6.64+0x80], R9 ;  /* 0x0000800906001986 */ /* 0x0001e2000c101924 */
[----:B------:R-:W-:Y:S01]  /*7f70*/  ISETP.GT.AND P1, PT, R3, 0x30, PT ;  /* 0x000000300300780c */ /* 0x000fe20003f24270 */
[-C--:B------:R-:W-:Y:S01]  /*7f80*/  FMUL R81, R81, R155.reuse ;  /* 0x0000009b51517220 */ /* 0x080fe20000400000 */
[C---:B------:R-:W-:Y:S01]  /*7f90*/  ISETP.GT.AND P0, PT, R0.reuse, 0x8, P0 ;  /* 0x000000080000780c */ /* 0x040fe20000704270 */
[----:B------:R-:W-:Y:S01]  /*7fa0*/  @P4 STG.E desc[UR36][R6.64+0x84], R43 ;  /* 0x0000842b06004986 */ /* 0x000fe2000c101924 */
[C---:B------:R-:W-:Y:S01]  /*7fb0*/  ISETP.GT.AND P4, PT, R0.reuse, 0x8, P2 ;  /* 0x000000080000780c */ /* 0x040fe20001784270 */
[-C--:B------:R-:W-:Y:S01]  /*7fc0*/  FMUL R83, R83, R155.reuse ;  /* 0x0000009b53537220 */ /* 0x080fe20000400000 */
[----:B------:R-:W-:Y:S01]  /*7fd0*/  ISETP.GT.AND P2, PT, R3, 0x31, PT ;  /* 0x000000310300780c */ /* 0x000fe20003f44270 */
[----:B------:R1:W-:Y:S01]  /*7fe0*/  @P5 STG.E desc[UR36][R4.64+0xa0], R11 ;  /* 0x0000a00b04005986 */ /* 0x0003e2000c101924 */
[----:B------:R-:W-:Y:S01]  /*7ff0*/  ISETP.GT.AND P5, PT, R0, RZ, P1 ;  /* 0x000000ff0000720c */ /* 0x000fe20000fa4270 */
[----:B------:R-:W-:Y:S01]  /*8000*/  FMUL R85, R85, R155 ;  /* 0x0000009b55557220 */ /* 0x000fe20000400000 */
[----:B------:R-:W-:Y:S01]  /*8010*/  F2FP.TF32.F32.PACK_B R47, R47 ;  /* 0x0000002fff2f723e */ /* 0x000fe200024050ff */
[-C--:B0-----:R-:W-:Y:S01]  /*8020*/  FMUL R9, R46, R155.reuse ;  /* 0x0000009b2e097220 */ /* 0x081fe20000400000 */
        /* <DEDUP_REMOVED lines=8> */
[-C--:B-1----:R-:W-:Y:S01]  /*80b0*/  FMUL R11, R52, R155.reuse ;  /* 0x0000009b340b7220 */ /* 0x082fe20000400000 */
[C---:B------:R-:W-:Y:S01]  /*80c0*/  ISETP.GT.AND P1, PT, R0.reuse, 0x8, P1 ;  /* 0x000000080000780c */ /* 0x040fe20000f24270 */
[----:B------:R0:W-:Y:S01]  /*80d0*/  @P0 STG.E desc[UR36][R6.64+0xa0], R9 ;  /* 0x0000a00906000986 */ /* 0x0001e2000c101924 */
[----:B------:R-:W-:Y:S01]  /*80e0*/  ISETP.GT.AND P0, PT, R3, 0x38, PT ;  /* 0x000000380300780c */ /* 0x000fe20003f04270 */
[----:B------:R-:W-:Y:S01]  /*80f0*/  FMUL R93, R93, R155 ;  /* 0x0000009b5d5d7220 */ /* 0x000fe20000400000 */
[----:B------:R-:W-:Y:S01]  /*8100*/  F2FP.TF32.F32.PACK_B R51, R51 ;  /* 0x00000033ff33723e */ /* 0x000fe200024050ff */
        /* <DEDUP_REMOVED lines=10> */
[C---:B------:R-:W-:Y:S01]  /*81b0*/  ISETP.GT.AND P3, PT, R0.reuse, RZ, P2 ;  /* 0x000000ff0000720c */ /* 0x040fe20001764270 */
[----:B------:R-:W-:Y:S01]  /*81c0*/  FMUL R99, R99, R155 ;  /* 0x0000009b63637220 */ /* 0x000fe20000400000 */
[----:B------:R-:W-:Y:S01]  /*81d0*/  F2FP.TF32.F32.PACK_B R53, R53 ;  /* 0x00000035ff35723e */ /* 0x000fe200024050ff */
[----:B------:R-:W-:Y:S01]  /*81e0*/  FMUL R101, R101, R155 ;  /* 0x0000009b65657220 */ /* 0x000fe20000400000 */
[----:B------:R-:W-:Y:S01]  /*81f0*/  F2FP.TF32.F32.PACK_B R9, R9 ;  /* 0x00000009ff09723e */ /* 0x000fe200024050ff */
[-C--:B------:R-:W-:Y:S01]  /*8200*/  FMUL R103, R103, R155.reuse ;  /* 0x0000009b67677220 */ /* 0x080fe20000400000 */
[----:B------:R-:W-:Y:S01]  /*8210*/  ISETP.GT.AND P0, PT, R0, 0x8, P0 ;  /* 0x000000080000780c */ /* 0x000fe20000704270 */
[----:B-1----:R-:W-:Y:S01]  /*8220*/  FMUL R13, R56, R155 ;  /* 0x0000009b380d7220 */ /* 0x002fe20000400000 */
[----:B------:R-:W-:Y:S01]  /*8230*/  F2FP.TF32.F32.PACK_B R55, R55 ;  /* 0x00000037ff37723e */ /* 0x000fe200024050ff */
        /* <DEDUP_REMOVED lines=15> */
[-C--:B------:R-:W-:Y:S01]  /*8330*/  FMUL R111, R111, R155.reuse ;  /* 0x0000009b6f6f7220 */ /* 0x080fe20000400000 */
[----:B------:R-:W-:Y:S01]  /*8340*/  ISETP.GT.AND P1, PT, R0, 0x8, P1 ;  /* 0x000000080000780c */ /* 0x000fe20000f24270 */
[----:B------:R-:W-:Y:S01]  /*8350*/  FMUL R113, R113, R155 ;  /* 0x0000009b71717220 */ /* 0x000fe20000400000 */
[----:B------:R-:W-:Y:S01]  /*8360*/  F2FP.TF32.F32.PACK_B R9, R9 ;  /* 0x00000009ff09723e */ /* 0x000fe200024050ff */
[-C--:B------:R-:W-:Y:S01]  /*8370*/  FMUL R115, R115, R155.reuse ;  /* 0x0000009b73737220 */ /* 0x080fe20000400000 */
[----:B-1----:R-:W-:Y:S01]  /*8380*/  FMUL R11, R60, R155 ;  /* 0x0000009b3c0b7220 */ /* 0x002fe20000400000 */
[----:B------:R-:W-:Y:S01]  /*8390*/  F2FP.TF32.F32.PACK_B R59, R59 ;  /* 0x0000003bff3b723e */ /* 0x000fe200024050ff */
[-C--:B------:R-:W-:Y:S01]  /*83a0*/  FMUL R117, R117, R155.reuse ;  /* 0x0000009b75757220 */ /* 0x080fe20000400000 */
        /* <DEDUP_REMOVED lines=58> */
[----:B0-----:R-:W-:Y:S01]  /*8750*/  FMUL R9, R66, R155 ;  /* 0x0000009b42097220 */ /* 0x001fe20000400000 */
[----:B------:R-:W-:Y:S01]  /*8760*/  @P3 STG.E desc[UR36][R4.64+0x144], R65 ;  /* 0x0001444104003986 */ /* 0x000fe2000c101924 */
[----:B------:R-:W-:-:S02]  /*8770*/  ISETP.GT.AND P3, PT, R0, RZ, P2 ;  /* 0x000000ff0000720c */ /* 0x000fc40001764270 */
[----:B------:R-:W-:Y:S02]  /*8780*/  ISETP.GT.AND P0, PT, R0, 0x8, P0 ;  /* 0x000000080000780c */ /* 0x000fe40000704270 */
[----:B------:R-:W-:Y:S01]  /*8790*/  F2FP.TF32.F32.PACK_B R9, R9 ;  /* 0x00000009ff09723e */ /* 0x000fe200024050ff */
[----:B-1----:R-:W-:Y:S01]  /*87a0*/  FMUL R13, R72, R155 ;  /* 0x0000009b480d7220 */ /* 0x002fe20000400000 */
[----:B------:R-:W-:-:S03]  /*87b0*/  F2FP.TF32.F32.PACK_B R71, R71 ;  /* 0x00000047ff47723e */ /* 0x000fc600024050ff */
[----:B------:R0:W-:Y:S01]  /*87c0*/  @P1 STG.E desc[UR36][R6.64+0x140], R9 ;  /* 0x0001400906001986 */ /* 0x0001e2000c101924 */
[C---:B------:R-:W-:Y:S02]  /*87d0*/  ISETP.GT.AND P1, PT, R3.reuse, 0x60, PT ;  /* 0x000000600300780c */ /* 0x040fe40003f24270 */
[----:B------:R-:W-:Y:S01]  /*87e0*/  F2FP.TF32.F32.PACK_B R13, R13 ;  /* 0x0000000dff0d723e */ /* 0x000fe200024050ff */
[----:B------:R-:W-:Y:S01]  /*87f0*/  @P4 STG.E desc[UR36][R6.64+0x144], R67 ;  /* 0x0001444306004986 */ /* 0x000fe2000c101924 */
[C---:B------:R-:W-:Y:S02]  /*8800*/  ISETP.GT.AND P4, PT, R0.reuse, 0x8, P2 ;  /* 0x000000080000780c */ /* 0x040fe40001784270 */
[----:B------:R-:W-:Y:S01]  /*8810*/  ISETP.GT.AND P2, PT, R3, 0x61, PT ;  /* 0x000000610300780c */ /* 0x000fe20003f44270 */
[----:B------:R1:W-:Y:S01]  /*8820*/  @P5 STG.E desc[UR36][R4.64+0x160], R11 ;  /* 0x0001600b04005986 */ /* 0x0003e2000c101924 */
[----:B------:R-:W-:Y:S02]  /*8830*/  ISETP.GT.AND P5, PT, R0, RZ, P1 ;  /* 0x000000ff0000720c */ /* 0x000fe40000fa4270 */
        /* <DEDUP_REMOVED lines=257> */
[----:B------:R-:W-:Y:S01]  /*9850*/  @P3 STG.E desc[UR36][R4.64+0x364], R133 ;  /* 0x0003648504003986 */ /* 0x000fe2000c101924 */
[----:B0-----:R-:W-:Y:S01]  /*9860*/  FMUL R9, R134, R155 ;  /* 0x0000009b86097220 */ /* 0x001fe20000400000 */
[----:B------:R-:W-:-:S02]  /*9870*/  ISETP.GT.AND P3, PT, R0, RZ, P2 ;  /* 0x000000ff0000720c */ /* 0x000fc40001764270 */
[----:B------:R-:W-:Y:S02]  /*9880*/  ISETP.GT.AND P1, PT, R0, 0x8, P1 ;  /* 0x000000080000780c */ /* 0x000fe40000f24270 */
[----:B------:R-:W-:Y:S01]  /*9890*/  F2FP.TF32.F32.PACK_B R9, R9 ;  /* 0x00000009ff09723e */ /* 0x000fe200024050ff */
[----:B-1----:R-:W-:Y:S01]  /*98a0*/  FMUL R11, R140, R155 ;  /* 0x0000009b8c0b7220 */ /* 0x002fe20000400000 */
[----:B------:R-:W-:-:S03]  /*98b0*/  F2FP.TF32.F32.PACK_B R139, R139 ;  /* 0x0000008bff8b723e */ /* 0x000fc600024050ff */
[----:B------:R0:W-:Y:S01]  /*98c0*/  @P0 STG.E desc[UR36][R6.64+0x360], R9 ;  /* 0x0003600906000986 */ /* 0x0001e2000c101924 */
[----:B------:R-:W-:Y:S02]  /*98d0*/  F2FP.TF32.F32.PACK_B R141, R141 ;  /* 0x0000008dff8d723e */ /* 0x000fe400024050ff */
[----:B------:R-:W-:Y:S01]  /*98e0*/  F2FP.TF32.F32.PACK_B R11, R11 ;  /* 0x0000000bff0b723e */ /* 0x000fe200024050ff */
[----:B------:R-:W-:Y:S01]  /*98f0*/  @P4 STG.E desc[UR36][R6.64+0x364], R135 ;  /* 0x0003648706004986 */ /* 0x000fe2000c101924 */
[C---:B------:R-:W-:Y:S02]  /*9900*/  ISETP.GT.AND P4, PT, R3.reuse, 0xe8, PT ;  /* 0x000000e80300780c */ /* 0x040fe40003f84270 */
[----:B------:R-:W-:Y:S01]  /*9910*/  F2FP.TF32.F32.PACK_B R143, R143 ;  /* 0x0000008fff8f723e */ /* 0x000fe200024050ff */
[----:B------:R1:W-:Y:S01]  /*9920*/  @P5 STG.E desc[UR36][R4.64+0x380], R13 ;  /* 0x0003800d04005986 */ /* 0x0003e2000c101924 */
[----:B------:R-:W-:Y:S02]  /*9930*/  ISETP.GT.AND P5, PT, R3, 0xe9, PT ;  /* 0x000000e90300780c */ /* 0x000fe40003fa4270 */
[----:B------:R-:W-:Y:S01]  /*9940*/  F2FP.TF32.F32.PACK_B R145, R145 ;  /* 0x00000091ff91723e */ /* 0x000fe200024050ff */
[----:B------:R-:W-:Y:S01]  /*9950*/  @P3 STG.E desc[UR36][R4.64+0x384], R137 ;  /* 0x0003848904003986 */ /* 0x000fe2000c101924 */
[----:B------:R-:W-:Y:S01]  /*9960*/  ISETP.GT.AND P3, PT, R0, 0x8, P2 ;  /* 0x000000080000780c */ /* 0x000fe20001764270 */
[----:B0-----:R-:W-:Y:S01]  /*9970*/  FMUL R9, R138, R155 ;  /* 0x0000009b8a097220 */ /* 0x001fe20000400000 */
[----:B------:R-:W-:-:S02]  /*9980*/  ISETP.GT.AND P2, PT, R0, RZ, P4 ;  /* 0x000000ff0000720c */ /* 0x000fc40002744270 */
[C---:B------:R-:W-:Y:S02]  /*9990*/  ISETP.GT.AND P0, PT, R0.reuse, RZ, P5 ;  /* 0x000000ff0000720c */ /* 0x040fe40002f04270 */
[----:B------:R-:W-:Y:S01]  /*99a0*/  ISETP.GT.AND P4, PT, R0, 0x8, P4 ;  /* 0x000000080000780c */ /* 0x000fe20002784270 */
[----:B-1----:R-:W-:Y:S01]  /*99b0*/  FMUL R13, R142, R155 ;  /* 0x0000009b8e0d7220 */ /* 0x002fe20000400000 */
[----:B------:R-:W-:Y:S02]  /*99c0*/  ISETP.GT.AND P5, PT, R0, 0x8, P5 ;  /* 0x000000080000780c */ /* 0x000fe40002fa4270 */
[----:B------:R-:W-:Y:S02]  /*99d0*/  F2FP.TF32.F32.PACK_B R9, R9 ;  /* 0x00000009ff09723e */ /* 0x000fe400024050ff */
[----:B------:R-:W-:Y:S02]  /*99e0*/  F2FP.TF32.F32.PACK_B R13, R13 ;  /* 0x0000000dff0d723e */ /* 0x000fe400024050ff */
[----:B------:R-:W-:Y:S01]  /*99f0*/  F2FP.TF32.F32.PACK_B R147, R147 ;  /* 0x00000093ff93723e */ /* 0x000fe200024050ff */
[----:B------:R0:W-:Y:S01]  /*9a00*/  @P1 STG.E desc[UR36][R6.64+0x380], R9 ;  /* 0x0003800906001986 */ /* 0x0001e2000c101924 */
[----:B------:R-:W-:-:S02]  /*9a10*/  ISETP.GT.AND P1, PT, R3, 0xf8, PT ;  /* 0x000000f80300780c */ /* 0x000fc40003f24270 */
[----:B------:R-:W-:Y:S01]  /*9a20*/  F2FP.TF32.F32.PACK_B R149, R149 ;  /* 0x00000095ff95723e */ /* 0x000fe200024050ff */
[----:B------:R-:W-:Y:S01]  /*9a30*/  @P3 STG.E desc[UR36][R6.64+0x384], R139 ;  /* 0x0003848b06003986 */ /* 0x000fe2000c101924 */
[C---:B------:R-:W-:Y:S02]  /*9a40*/  ISETP.GT.AND P3, PT, R3.reuse, 0xf0, PT ;  /* 0x000000f00300780c */ /* 0x040fe40003f64270 */
[----:B------:R-:W-:Y:S01]  /*9a50*/  F2FP.TF32.F32.PACK_B R151, R151 ;  /* 0x00000097ff97723e */ /* 0x000fe200024050ff */
[----:B------:R1:W-:Y:S01]  /*9a60*/  @P2 STG.E desc[UR36][R4.64+0x3a0], R11 ;  /* 0x0003a00b04002986 */ /* 0x0003e2000c101924 */
[----:B------:R-:W-:-:S03]  /*9a70*/  ISETP.GT.AND P2, PT, R3, 0xf1, PT ;  /* 0x000000f10300780c */ /* 0x000fc60003f44270 */
[----:B------:R-:W-:Y:S01]  /*9a80*/  @P0 STG.E desc[UR36][R4.64+0x3a4], R141 ;  /* 0x0003a48d04000986 */ /* 0x000fe2000c101924 */
[----:B------:R-:W-:Y:S01]  /*9a90*/  ISETP.GT.AND P0, PT, R3, 0xf9, PT ;  /* 0x000000f90300780c */ /* 0x000fe20003f04270 */
[-C--:B------:R-:W-:Y:S01]  /*9aa0*/  FMUL R3, R144, R155.reuse ;  /* 0x0000009b90037220 */ /* 0x080fe20000400000 */
[----:B0-----:R-:W-:Y:S01]  /*9ab0*/  FMUL R9, R146, R155 ;  /* 0x0000009b92097220 */ /* 0x001fe20000400000 */
[----:B------:R0:W-:Y:S01]  /*9ac0*/  @P4 STG.E desc[UR36][R6.64+0x3a0], R13 ;  /* 0x0003a00d06004986 */ /* 0x0001e2000c101924 */
[C---:B------:R-:W-:Y:S02]  /*9ad0*/  ISETP.GT.AND P4, PT, R0.reuse, RZ, P2 ;  /* 0x000000ff0000720c */ /* 0x040fe40001784270 */
[----:B------:R-:W-:Y:S01]  /*9ae0*/  F2FP.TF32.F32.PACK_B R3, R3 ;  /* 0x00000003ff03723e */ /* 0x000fe200024050ff */
[----:B------:R-:W-:Y:S01]  /*9af0*/  @P5 STG.E desc[UR36][R6.64+0x3a4], R143 ;  /* 0x0003a48f06005986 */ /* 0x000fe2000c101924 */
[----:B------:R-:W-:Y:S01]  /*9b00*/  ISETP.GT.AND P5, PT, R0, RZ, P3 ;  /* 0x000000ff0000720c */ /* 0x000fe20001fa4270 */
[----:B-1----:R-:W-:Y:S01]  /*9b10*/  FMUL R11, R148, R155 ;  /* 0x0000009b940b7220 */ /* 0x002fe20000400000 */
[----:B------:R-:W-:-:S02]  /*9b20*/  ISETP.GT.AND P3, PT, R0, 0x8, P3 ;  /* 0x000000080000780c */ /* 0x000fc40001f64270 */
[----:B------:R-:W-:Y:S02]  /*9b30*/  ISETP.GT.AND P2, PT, R0, 0x8, P2 ;  /* 0x000000080000780c */ /* 0x000fe40001744270 */
[----:B------:R-:W-:Y:S01]  /*9b40*/  F2FP.TF32.F32.PACK_B R9, R9 ;  /* 0x00000009ff09723e */ /* 0x000fe200024050ff */
[----:B0-----:R-:W-:Y:S01]  /*9b50*/  FMUL R13, R150, R155 ;  /* 0x0000009b960d7220 */ /* 0x001fe20000400000 */
[----:B------:R-:W-:-:S04]  /*9b60*/  F2FP.TF32.F32.PACK_B R11, R11 ;  /* 0x0000000bff0b723e */ /* 0x000fc800024050ff */
[----:B------:R-:W-:Y:S01]  /*9b70*/  F2FP.TF32.F32.PACK_B R13, R13 ;  /* 0x0000000dff0d723e */ /* 0x000fe200024050ff */
[----:B------:R-:W-:Y:S01]  /*9b80*/  @P5 STG.E desc[UR36][R4.64+0x3c0], R3 ;  /* 0x0003c00304005986 */ /* 0x000fe2000c101924 */
[C---:B------:R-:W-:Y:S02]  /*9b90*/  ISETP.GT.AND P5, PT, R0.reuse, RZ, P1 ;  /* 0x000000ff0000720c */ /* 0x040fe40000fa4270 */
[C---:B------:R-:W-:Y:S01]  /*9ba0*/  ISETP.GT.AND P1, PT, R0.reuse, 0x8, P1 ;  /* 0x000000080000780c */ /* 0x040fe20000f24270 */
[----:B------:R-:W-:Y:S01]  /*9bb0*/  @P4 STG.E desc[UR36][R4.64+0x3c4], R145 ;  /* 0x0003c49104004986 */ /* 0x000fe2000c101924 */
[C---:B------:R-:W-:Y:S02]  /*9bc0*/  ISETP.GT.AND P4, PT, R0.reuse, RZ, P0 ;  /* 0x000000ff0000720c */ /* 0x040fe40000784270 */
[----:B------:R-:W-:Y:S01]  /*9bd0*/  ISETP.GT.AND P0, PT, R0, 0x8, P0 ;  /* 0x000000080000780c */ /* 0x000fe20000704270 */
[----:B------:R-:W-:Y:S04]  /*9be0*/  @P3 STG.E desc[UR36][R6.64+0x3c0], R9 ;  /* 0x0003c00906003986 */ /* 0x000fe8000c101924 */
[----:B------:R-:W-:Y:S04]  /*9bf0*/  @P2 STG.E desc[UR36][R6.64+0x3c4], R147 ;  /* 0x0003c49306002986 */ /* 0x000fe8000c101924 */
[----:B------:R-:W-:Y:S04]  /*9c00*/  @P5 STG.E desc[UR36][R4.64+0x3e0], R11 ;  /* 0x0003e00b04005986 */ /* 0x000fe8000c101924 */
[----:B------:R0:W-:Y:S02]  /*9c10*/  @P4 STG.E desc[UR36][R4.64+0x3e4], R149 ;  /* 0x0003e49504004986 */ /* 0x0001e4000c101924 */
[----:B0-----:R-:W-:-:S02]  /*9c20*/  @P1 IMAD.MOV.U32 R4, RZ, RZ, R6 ;  /* 0x000000ffff041224 */ /* 0x001fc400078e0006 */
[----:B------:R-:W-:-:S05]  /*9c30*/  @P1 IMAD.MOV.U32 R5, RZ, RZ, R7 ;  /* 0x000000ffff051224 */ /* 0x000fca00078e0007 */
[----:B------:R0:W-:Y:S04]  /*9c40*/  @P1 STG.E desc[UR36][R4.64+0x3e0], R13 ;  /* 0x0003e00d04001986 */ /* 0x0001e8000c101924 */
[----:B------:R0:W-:Y:S02]  /*9c50*/  @P0 STG.E desc[UR36][R6.64+0x3e4], R151 ;  /* 0x0003e49706000986 */ /* 0x0001e4000c101924 */
.L_x_288:
[----:B------:R-:W-:Y:S05]  /*9c60*/  BSYNC B0 ;  /* 0x0000000000007941 */ /* 0x000fea0003800000 */
.L_x_34:
[----:B------:R-:W-:Y:S01]  /*9c70*/  ULDC UR4, c[0x0][0xc] ;  /* 0x0000030000047ab9 */ /* 0x000fe20000000800 */
[----:B------:R-:W-:Y:S01]  /*9c80*/  ULDC UR5, c[0x0][0x10] ;  /* 0x0000040000057ab9 */ /* 0x000fe20000000800 */
[----:B0-----:R-:W0:Y:S01]  /*9c90*/  LDC R3, c[0x0][0x14] ;  /* 0x00000500ff037b82 */ /* 0x001e220000000800 */
[----:B------:R-:W-:Y:S01]  /*9ca0*/  UIMAD.WIDE.U32 UR4, UR4, UR5, URZ ;  /* 0x00000005040472a5 */ /* 0x000fe2000f8e003f */
[----:B------:R-:W-:Y:S01]  /*9cb0*/  PRMT R0, RZ, 0x7610, R0 ;  /* 0x00007610ff007816 */ /* 0x000fe20000000000 */
[----:B------:R-:W-:Y:S02]  /*9cc0*/  IMAD.MOV.U32 R153, RZ, RZ, -0x1 ;  /* 0xffffffffff997424 */ /* 0x000fe400078e00ff */
[----:B------:R-:W-:Y:S02]  /*9cd0*/  IMAD.MOV.U32 R23, RZ, RZ, -0x1 ;  /* 0xffffffffff177424 */ /* 0x000fe400078e00ff */
[----:B0-----:R-:W-:-:S04]  /*9ce0*/  IMAD.WIDE.U32 R16, R3, UR4, R16 ;  /* 0x0000000403107c25 */ /* 0x001fc8000f8e0010 */
[----:B------:R-:W-:Y:S01]  /*9cf0*/  IMAD R3, R3, UR5, RZ ;  /* 0x0000000503037c24 */ /* 0x000fe2000f8e02ff */
[----:B------:R-:W-:Y:S02]  /*9d00*/  ULDC.64 UR4, c[0x0][0x650] ;  /* 0x0001940000047ab9 */ /* 0x000fe40000000a00 */
[----:B------:R-:W-:Y:S01]  /*9d10*/  ISETP.GE.U32.AND P0, PT, R16, UR4, PT ;  /* 0x0000000410007c0c */ /* 0x000fe2000bf06070 */
[----:B------:R-:W-:-:S05]  /*9d20*/  IMAD.IADD R17, R17, 0x1, R3 ;  /* 0x0000000111117824 */ /* 0x000fca00078e0203 */
[----:B------:R-:W-:-:S13]  /*9d30*/  ISETP.GE.U32.AND.EX P0, PT, R17, UR5, PT, P0 ;  /* 0x0000000511007c0c */ /* 0x000fda000bf06100 */
[----:B------:R-:W-:Y:S05]  /*9d40*/  @P0 BRA `(.L_x_289) ;  /* 0x0000000400640947 */ /* 0x000fea0003800000 */
[----:B------:R-:W0:Y:S01]  /*9d50*/  S2R R12, SR_CTAID.X ;  /* 0x00000000000c7919 */ /* 0x000e220000002500 */
[----:B---3--:R-:W3:Y:S01]  /*9d60*/  LDC.64 R10, c[0x0][0x628] ;  /* 0x00018a00ff0a7b82 */ /* 0x008ee20000000a00 */
[----:B------:R-:W-:Y:S01]  /*9d70*/  ULDC UR4, c[0x0][0x150] ;  /* 0x0000540000047ab9 */ /* 0x000fe20000000800 */
[----:B-12-4-:R-:W-:Y:S01]  /*9d80*/  IMAD.MOV.U32 R8, RZ, RZ, R16 ;  /* 0x000000ffff087224 */ /* 0x016fe200078e0010 */
[----:B-----5:R-:W1:Y:S01]  /*9d90*/  S2R R24, SR_CTAID.Y ;  /* 0x0000000000187919 */ /* 0x020e620000002600 */
[----:B------:R-:W-:-:S04]  /*9da0*/  IMAD.MOV.U32 R9, RZ, RZ, R17 ;  /* 0x000000ffff097224 */ /* 0x000fc800078e0011 */
[----:B------:R-:W2:Y:S08]  /*9db0*/  LDC R21, c[0x0][0x144] ;  /* 0x00005100ff157b82 */ /* 0x000eb00000000800 */
[----:B------:R-:W4:Y:S08]  /*9dc0*/  LDC R0, c[0x0][0x630] ;  /* 0x00018c00ff007b82 */ /* 0x000f300000000800 */
[----:B------:R-:W1:Y:S01]  /*9dd0*/  LDC.64 R14, c[0x0][0x620] ;  /* 0x00018800ff0e7b82 */ /* 0x000e620000000a00 */
[----:B---3--:R-:W-:-:S04]  /*9de0*/  ISETP.NE.U32.AND P0, PT, R10, RZ, PT ;  /* 0x000000ff0a00720c */ /* 0x008fc80003f05070 */
[----:B------:R-:W-:Y:S02]  /*9df0*/  ISETP.NE.AND.EX P0, PT, R11, RZ, PT, P0 ;  /* 0x000000ff0b00720c */ /* 0x000fe40003f05300 */
[----:B0-----:R-:W-:-:S05]  /*9e00*/  I2FP.F32.U32 R3, R12 ;  /* 0x0000000c00037245 */ /* 0x001fca0000201000 */
[----:B------:R-:W-:-:S04]  /*9e10*/  FMUL R3, R3, UR4 ;  /* 0x0000000403037c20 */ /* 0x000fc80008400000 */
[----:B------:R0:W3:Y:S02]  /*9e20*/  F2I.U32.TRUNC.NTZ R20, R3 ;  /* 0x0000000300147305 */ /* 0x0000e4000020f000 */
[----:B--2-4-:R-:W-:Y:S05]  /*9e30*/  @!P0 BRA `(.L_x_290) ;  /* 0x0000000000288947 */ /* 0x014fea0003800000 */
[----:B0-----:R-:W0:Y:S02]  /*9e40*/  LDC R3, c[0x0][0x634] ;  /* 0x00018d00ff037b82 */ /* 0x001e240000000800 */
        /* <DEDUP_REMOVED lines=9> */
.L_x_290:
[----:B------:R-:W2:Y:S01]  /*9ee0*/  LDC.64 R28, c[0x0][0x640] ;  /* 0x00019000ff1c7b82 */ /* 0x000ea20000000a00 */
[-CC-:B------:R-:W-:Y:S01]  /*9ef0*/  SHF.R.U64 R23, R8, R0.reuse, R9.reuse ;  /* 0x0000000008177219 */ /* 0x180fe20000001209 */
[----:B---3--:R-:W-:Y:S01]  /*9f00*/  IMAD.MOV R20, RZ, RZ, -R20 ;  /* 0x000000ffff147224 */ /* 0x008fe200078e0a14 */
[----:B------:R-:W-:Y:S01]  /*9f10*/  SHF.R.U32.HI R0, RZ, R0, R9 ;  /* 0x00000000ff007219 */ /* 0x000fe20000011609 */
[----:B------:R-:W-:Y:S01]  /*9f20*/  ULDC UR4, c[0x0][0x154] ;  /* 0x0000550000047ab9 */ /* 0x000fe20000000800 */
[----:B0-----:R-:W-:Y:S01]  /*9f30*/  IADD3 R3, P0, RZ, -R23, RZ ;  /* 0x80000017ff037210 */ /* 0x001fe20007f1e0ff */
[----:B------:R-:W-:Y:S02]  /*9f40*/  IMAD R21, R21, R20, R12 ;  /* 0x0000001415157224 */ /* 0x000fe400078e020c */
[----:B------:R-:W0:Y:S01]  /*9f50*/  LDC R6, c[0x0][0x618] ;  /* 0x00018600ff067b82 */ /* 0x000e220000000800 */
[----:B------:R-:W-:Y:S02]  /*9f60*/  IMAD.MOV.U32 R7, RZ, RZ, 0x1 ;  /* 0x00000001ff077424 */ /* 0x000fe400078e00ff */
[----:B------:R-:W-:-:S04]  /*9f70*/  IMAD.X R5, RZ, RZ, ~R0, P0 ;  /* 0x000000ffff057224 */ /* 0x000fc800000e0e00 */
[-C--:B-1----:R-:W-:Y:S01]  /*9f80*/  IMAD R0, R5, R14.reuse, RZ ;  /* 0x0000000e05007224 */ /* 0x082fe200078e02ff */
[----:B------:R-:W1:Y:S01]  /*9f90*/  LDC R8, c[0x0][0x608] ;  /* 0x00018200ff087b82 */ /* 0x000e620000000800 */
[----:B------:R-:W-:-:S04]  /*9fa0*/  IMAD.WIDE.U32 R4, R3, R14, R16 ;  /* 0x0000000e03047225 */ /* 0x000fc800078e0010 */
[----:B------:R-:W-:Y:S01]  /*9fb0*/  IMAD R3, R3, R15, R0 ;  /* 0x0000000f03037224 */ /* 0x000fe200078e0200 */
[----:B------:R-:W-:Y:S02]  /*9fc0*/  I2FP.F32.U32 R0, R24 ;  /* 0x0000001800007245 */ /* 0x000fe40000201000 */
[----:B------:R-:W3:Y:S01]  /*9fd0*/  LDC R26, c[0x0][0x658] ;  /* 0x00019600ff1a7b82 */ /* 0x000ee20000000800 */
[----:B------:R-:W-:Y:S01]  /*9fe0*/  IMAD.IADD R3, R5, 0x1, R3 ;  /* 0x0000000105037824 */ /* 0x000fe200078e0203 */
[----:B--2---:R-:W-:Y:S01]  /*9ff0*/  ISETP.NE.U32.AND P0, PT, R28, RZ, PT ;  /* 0x000000ff1c00720c */ /* 0x004fe20003f05070 */
[----:B------:R-:W-:Y:S01]  /*a000*/  FMUL R0, R0, UR4 ;  /* 0x0000000400007c20 */ /* 0x000fe20008400000 */
[----:B------:R-:W-:Y:S02]  /*a010*/  IMAD.MOV.U32 R5, RZ, RZ, -0x1 ;  /* 0xffffffffff057424 */ /* 0x000fe400078e00ff */
[----:B------:R-:W-:Y:S01]  /*a020*/  ISETP.NE.AND.EX P0, PT, R29, RZ, PT, P0 ;  /* 0x000000ff1d00720c */ /* 0x000fe20003f05300 */
[----:B------:R2:W4:Y:S01]  /*a030*/  F2I.U32.TRUNC.NTZ R13, R0 ;  /* 0x00000000000d7305 */ /* 0x000522000020f000 */
[----:B------:R-:W2:Y:S01]  /*a040*/  LDC R15, c[0x0][0x148] ;  /* 0x00005200ff0f7b82 */ /* 0x000ea20000000800 */
[----:B0-----:R-:W-:-:S02]  /*a050*/  SHF.R.U64 R12, R4, R6, R3 ;  /* 0x00000006040c7219 */ /* 0x001fc40000001203 */
[----:B------:R-:W-:-:S05]  /*a060*/  SHF.R.U32.HI R3, RZ, R6, R3 ;  /* 0x00000006ff037219 */ /* 0x000fca0000011603 */
[----:B------:R-:W0:Y:S01]  /*a070*/  LDC R20, c[0x0][0x600] ;  /* 0x00018000ff147b82 */ /* 0x000e220000000800 */
[-CC-:B-1----:R-:W-:Y:S02]  /*a080*/  SHF.R.U64 R10, R12, R8.reuse, R3.reuse ;  /* 0x000000080c0a7219 */ /* 0x182fe40000001203 */
[----:B------:R-:W-:-:S05]  /*a090*/  SHF.R.U32.HI R3, RZ, R8, R3 ;  /* 0x00000008ff037219 */ /* 0x000fca0000011603 */
[----:B------:R-:W1:Y:S01]  /*a0a0*/  LDC R27, c[0x0][0x648] ;  /* 0x00019200ff1b7b82 */ /* 0x000e620000000800 */
[-C--:B---3--:R-:W-:Y:S02]  /*a0b0*/  SHF.L.U32 R4, R5, R26.reuse, RZ ;  /* 0x0000001a05047219 */ /* 0x088fe400000006ff */
[--C-:B------:R-:W-:Y:S02]  /*a0c0*/  SHF.R.U64 R14, R10, R26, R3.reuse ;  /* 0x0000001a0a0e7219 */ /* 0x100fe40000001203 */
[----:B------:R-:W-:Y:S02]  /*a0d0*/  LOP3.LUT R25, RZ, R4, RZ, 0x33, !PT ;  /* 0x00000004ff197212 */ /* 0x000fe400078e33ff */
[-C--:B------:R-:W-:Y:S01]  /*a0e0*/  SHF.R.U32.HI R5, RZ, R26.reuse, R3 ;  /* 0x0000001aff057219 */ /* 0x080fe20000011603 */
[----:B------:R-:W3:Y:S01]  /*a0f0*/  LDC R30, c[0x0][0x638] ;  /* 0x00018e00ff1e7b82 */ /* 0x000ee20000000800 */
[----:B------:R-:W-:Y:S01]  /*a100*/  SHF.L.U32 R154, R7, R26, RZ ;  /* 0x0000001a079a7219 */ /* 0x000fe200000006ff */
[----:B------:R-:W-:-:S06]  /*a110*/  IMAD.MOV.U32 R4, RZ, RZ, R14 ;  /* 0x000000ffff047224 */ /* 0x000fcc00078e000e */
[----:B------:R-:W0:Y:S01]  /*a120*/  LDC R31, c[0x0][0x610] ;  /* 0x00018400ff1f7b82 */ /* 0x000e220000000800 */
[----:B----4-:R-:W-:Y:S05]  /*a130*/  @!P0 BRA `(.L_x_291) ;  /* 0x0000000000288947 */ /* 0x010fea0003800000 */
        /* <DEDUP_REMOVED lines=10> */
.L_x_291:
[----:B------:R-:W-:Y:S01]  /*a1e0*/  ISETP.NE.AND P0, PT, R2, 0x1, PT ;  /* 0x000000010200780c */ /* 0x000fe20003f05270 */
[----:B0-----:R-:W-:Y:S01]  /*a1f0*/  VIADD R7, R20, 0xffffffff ;  /* 0xffffffff14077836 */ /* 0x001fe20000000000 */
[----:B-12---:R-:W-:Y:S01]  /*a200*/  SHF.R.U64 R0, R4, R27, R5 ;  /* 0x0000001b04007219 */ /* 0x006fe20000001205 */
[----:B------:R-:W-:Y:S01]  /*a210*/  IMAD.MOV R13, RZ, RZ, -R13 ;  /* 0x000000ffff0d7224 */ /* 0x000fe200078e0a0d */
[----:B------:R-:W-:Y:S01]  /*a220*/  LOP3.LUT R5, R10, R25, RZ, 0xc0, !PT ;  /* 0x000000190a057212 */ /* 0x000fe200078ec0ff */
[----:B------:R-:W-:Y:S02]  /*a230*/  IMAD.MOV.U32 R4, RZ, RZ, 0x1 ;  /* 0x00000001ff047424 */ /* 0x000fe400078e00ff */
[----:B------:R-:W-:Y:S02]  /*a240*/  IMAD.MOV R3, RZ, RZ, -R0 ;  /* 0x000000ffff037224 */ /* 0x000fe400078e0a00 */
[----:B------:R-:W-:Y:S01]  /*a250*/  IMAD R154, R154, R0, R5 ;  /* 0x000000009a9a7224 */ /* 0x000fe200078e0205 */
[----:B------:R-:W-:Y:S01]  /*a260*/  LOP3.LUT R5, R12, R7, RZ, 0xc0, !PT ;  /* 0x000000070c057212 */ /* 0x000fe200078ec0ff */
[----:B---3--:R-:W-:-:S02]  /*a270*/  IMAD R0, R3, R30, R14 ;  /* 0x0000001e03007224 */ /* 0x008fc400078e020e */
[----:B------:R-:W-:Y:S02]  /*a280*/  @P0 IMAD R21, R15, R13, R24 ;  /* 0x0000000d0f150224 */ /* 0x000fe400078e0218 */
[----:B------:R-:W-:Y:S01]  /*a290*/  IMAD R3, R0, R20, R5 ;  /* 0x0000001400037224 */ /* 0x000fe200078e0205 */
[----:B------:R-:W-:Y:S01]  /*a2a0*/  PRMT R0, R4, 0x7610, R0 ;  /* 0x0000761004007816 */ /* 0x000fe20000000000 */
[----:B------:R-:W-:-:S05]  /*a2b0*/  IMAD R154, R154, R31, R21 ;  /* 0x0000001f9a9a7224 */ /* 0x000fca00078e0215 */
[----:B------:R-:W-:Y:S02]  /*a2c0*/  SEL R153, R3, R154, !P0 ;  /* 0x0000009a03997207 */ /* 0x000fe40004000000 */
[----:B------:R-:W-:-:S07]  /*a2d0*/  SEL R154, R154, R3, !P0 ;  /* 0x000000039a9a7207 */ /* 0x000fce0004000000 */
.L_x_289:
[----:B------:R-:W-:-:S13]  /*a2e0*/  LOP3.LUT P0, RZ, R0, 0xff, RZ, 0xc0, !PT ;  /* 0x000000ff00ff7812 */ /* 0x000fda000780c0ff */
[----:B------:R-:W-:Y:S05]  /*a2f0*/  @P0 BRA `(.L_x_292) ;  /* 0xffffff6c00c80947 */ /* 0x000fea000383ffff */
[----:B------:R-:W-:Y:S05]  /*a300*/  EXIT ;  /* 0x000000000000794d */ /* 0x000fea0003800000 */
.L_x_7:
[----:B0-----:R-:W-:Y:S01]  /*a310*/  ULDC.64 UR4, c[0x0][0x650] ;  /* 0x0001940000047ab9 */ /* 0x001fe20000000a00 */
        /* <DEDUP_REMOVED lines=25> */
.L_x_294:
[----:B------:R-:W0:Y:S01]  /*a4b0*/  LDC.64 R28, c[0x0][0x640] ;  /* 0x00019000ff1c7b82 */ /* 0x000e220000000a00 */
[-CC-:B------:R-:W-:Y:S01]  /*a4c0*/  SHF.R.U64 R22, R12, R6.reuse, R13.reuse ;  /* 0x000000060c167219 */ /* 0x180fe2000000120d */
[----:B------:R-:W-:Y:S01]  /*a4d0*/  IMAD.MOV.U32 R30, RZ, RZ, 0x1 ;  /* 0x00000001ff1e7424 */ /* 0x000fe200078e00ff */
[----:B------:R-:W-:Y:S02]  /*a4e0*/  SHF.R.U32.HI R6, RZ, R6, R13 ;  /* 0x00000006ff067219 */ /* 0x000fe4000001160d */
        /* <DEDUP_REMOVED lines=8> */
[----:B------:R-:W-:Y:S01]  /*a570*/  IMAD.IADD R9, R9, 0x1, R11 ;  /* 0x0000000109097824 */ /* 0x000fe200078e020b */
[----:B0-----:R-:W-:-:S04]  /*a580*/  ISETP.NE.U32.AND P0, PT, R28, RZ, PT ;  /* 0x000000ff1c00720c */ /* 0x001fc80003f05070 */
[----:B------:R-:W-:Y:S02]  /*a590*/  ISETP.NE.AND.EX P0, PT, R29, RZ, PT, P0 ;  /* 0x000000ff1d00720c */ /* 0x000fe40003f05300 */
[----:B------:R-:W0:Y:S01]  /*a5a0*/  LDC R20, c[0x0][0x600] ;  /* 0x00018000ff147b82 */ /* 0x000e220000000800 */
[-CC-:B-1----:R-:W-:Y:S01]  /*a5b0*/  SHF.R.U64 R14, R8, R10.reuse, R9.reuse ;  /* 0x0000000a080e7219 */ /* 0x182fe20000001209 */
[----:B------:R-:W-:Y:S01]  /*a5c0*/  IMAD.MOV.U32 R8, RZ, RZ, -0x1 ;  /* 0xffffffffff087424 */ /* 0x000fe200078e00ff */
[----:B------:R-:W-:-:S05]  /*a5d0*/  SHF.R.U32.HI R9, RZ, R10, R9 ;  /* 0x0000000aff097219 */ /* 0x000fca0000011609 */
[----:B------:R-:W1:Y:S01]  /*a5e0*/  LDC R26, c[0x0][0x648] ;  /* 0x00019200ff1a7b82 */ /* 0x000e620000000800 */
[-CC-:B--2---:R-:W-:Y:S02]  /*a5f0*/  SHF.R.U64 R21, R14, R12.reuse, R9.reuse ;  /* 0x0000000c0e157219 */ /* 0x184fe40000001209 */
[----:B------:R-:W-:-:S05]  /*a600*/  SHF.R.U32.HI R6, RZ, R12, R9 ;  /* 0x0000000cff067219 */ /* 0x000fca0000011609 */
[----:B------:R-:W2:Y:S01]  /*a610*/  LDC R27, c[0x0][0x638] ;  /* 0x00018e00ff1b7b82 */ /* 0x000ea20000000800 */
[-C--:B---3--:R-:W-:Y:S02]  /*a620*/  SHF.L.U32 R8, R8, R25.reuse, RZ ;  /* 0x0000001908087219 */ /* 0x088fe400000006ff */
[-CC-:B------:R-:W-:Y:S02]  /*a630*/  SHF.R.U64 R23, R21, R25.reuse, R6.reuse ;  /* 0x0000001915177219 */ /* 0x180fe40000001206 */
[----:B------:R-:W-:Y:S02]  /*a640*/  LOP3.LUT R32, RZ, R8, RZ, 0x33, !PT ;  /* 0x00000008ff207212 */ /* 0x000fe400078e33ff */
[----:B------:R-:W-:Y:S01]  /*a650*/  SHF.R.U32.HI R9, RZ, R25, R6 ;  /* 0x00000019ff097219 */ /* 0x000fe20000011606 */
[----:B------:R-:W3:Y:S01]  /*a660*/  LDC R31, c[0x0][0x610] ;  /* 0x00018400ff1f7b82 */ /* 0x000ee20000000800 */
[----:B------:R-:W-:Y:S01]  /*a670*/  IMAD.MOV.U32 R8, RZ, RZ, R23 ;  /* 0x000000ffff087224 */ /* 0x000fe200078e0017 */
[----:B------:R-:W-:Y:S06]  /*a680*/  @!P0 BRA `(.L_x_295) ;  /* 0x0000000000288947 */ /* 0x000fec0003800000 */
        /* <DEDUP_REMOVED lines=10> */
.L_x_295:
[----:B------:R-:W-:Y:S02]  /*a730*/  ISETP.NE.AND P0, PT, R2, 0x1, PT ;  /* 0x000000010200780c */ /* 0x000fe40003f05270 */
[----:B-1----:R-:W-:Y:S01]  /*a740*/  SHF.R.U64 R6, R8, R26, R9 ;  /* 0x0000001a08067219 */ /* 0x002fe20000001209 */
[----:B0-----:R-:W-:Y:S01]  /*a750*/  VIADD R9, R20, 0xffffffff ;  /* 0xffffffff14097836 */ /* 0x001fe20000000000 */
[----:B------:R-:W-:Y:S02]  /*a760*/  SHF.L.U32 R30, R30, R25, RZ ;  /* 0x000000191e1e7219 */ /* 0x000fe400000006ff */
[----:B------:R-:W-:Y:S01]  /*a770*/  LOP3.LUT R5, R21, R32, RZ, 0xc0, !PT ;  /* 0x0000002015057212 */ /* 0x000fe200078ec0ff */
[----:B------:R-:W-:-:S04]  /*a780*/  IMAD.MOV R8, RZ, RZ, -R6 ;  /* 0x000000ffff087224 */ /* 0x000fc800078e0a06 */
[----:B------:R-:W-:Y:S01]  /*a790*/  IMAD R6, R30, R6, R5 ;  /* 0x000000061e067224 */ /* 0x000fe200078e0205 */
[----:B------:R-:W-:Y:S01]  /*a7a0*/  LOP3.LUT R5, R14, R9, RZ, 0xc0, !PT ;  /* 0x000000090e057212 */ /* 0x000fe200078ec0ff */
[----:B------:R-:W-:Y:S02]  /*a7b0*/  @P0 IMAD R3, R7, R24, R4 ;  /* 0x0000001807030224 */ /* 0x000fe400078e0204 */
[----:B--2---:R-:W-:Y:S02]  /*a7c0*/  IMAD R4, R8, R27, R23 ;  /* 0x0000001b08047224 */ /* 0x004fe400078e0217 */
[----:B---3--:R-:W-:Y:S02]  /*a7d0*/  IMAD R3, R6, R31, R3 ;  /* 0x0000001f06037224 */ /* 0x008fe400078e0203 */
[----:B------:R-:W-:Y:S02]  /*a7e0*/  IMAD R4, R4, R20, R5 ;  /* 0x0000001404047224 */ /* 0x000fe400078e0205 */
[----:B------:R-:W-:-:S02]  /*a7f0*/  IMAD.MOV.U32 R8, RZ, RZ, 0x1 ;  /* 0x00000001ff087424 */ /* 0x000fc400078e00ff */
[----:B------:R-:W-:Y:S01]  /*a800*/  IMAD.MOV.U32 R6, RZ, RZ, R22 ;  /* 0x000000ffff067224 */ /* 0x000fe200078e0016 */
[----:B------:R-:W-:Y:S02]  /*a810*/  SEL R20, R4, R3, !P0 ;  /* 0x0000000304147207 */ /* 0x000fe40004000000 */
[----:B------:R-:W-:-:S07]  /*a820*/  SEL R21, R3, R4, !P0 ;  /* 0x0000000403157207 */ /* 0x000fce0004000000 */
.L_x_293:
[----:B------:R-:W-:-:S08]  /*a830*/  NOP ;  /* 0x0000000000007918 */ /* 0x000fd00000000000 */
[----:B------:R-:W0:-:S00]  /*a840*/  USETMAXREG.DEALLOC.CTAPOOL 0x28 ;  /* 0x00000028000079c8 */ /* 0x000e0000080e0500 */
[----:B0-----:R-:W-:-:S13]  /*a850*/  ISETP.NE.AND P0, PT, R0, RZ, PT ;  /* 0x000000ff0000720c */ /* 0x001fda0003f05270 */
[----:B------:R-:W-:Y:S05]  /*a860*/  @P0 EXIT ;  /* 0x000000000000094d */ /* 0x000fea0003800000 */
[----:B------:R-:W-:Y:S01]  /*a870*/  LOP3.LUT P0, RZ, R8, 0xff, RZ, 0xc0, !PT ;  /* 0x000000ff08ff7812 */ /* 0x000fe2000780c0ff */
[----:B------:R-:W-:Y:S02]  /*a880*/  IMAD.MOV.U32 R0, RZ, RZ, 0x1 ;  /* 0x00000001ff007424 */ /* 0x000fe400078e00ff */
[----:B------:R-:W-:-:S10]  /*a890*/  IMAD.MOV.U32 R3, RZ, RZ, RZ ;  /* 0x000000ffff037224 */ /* 0x000fd400078e00ff */
[----:B------:R-:W-:Y:S05]  /*a8a0*/  @!P0 BRA `(.L_x_296) ;  /* 0x0000000c00448947 */ /* 0x000fea0003800000 */
[----:B------:R-:W0:Y:S01]  /*a8b0*/  LDC R0, c[0x0][0x28c] ;  /* 0x0000a300ff007b82 */ /* 0x000e220000000800 */
[----:B------:R-:W1:Y:S01]  /*a8c0*/  S2R R12, SR_CgaCtaId ;  /* 0x00000000000c7919 */ /* 0x000e620000008800 */
[----:B------:R-:W-:Y:S01]  /*a8d0*/  ULDC UR5, c[0x0][0x600] ;  /* 0x0001800000057ab9 */ /* 0x000fe20000000800 */
[----:B------:R-:W-:Y:S01]  /*a8e0*/  ULDC UR4, c[0x0][0xc] ;  /* 0x0000030000047ab9 */ /* 0x000fe20000000800 */
[----:B------:R-:W-:Y:S01]  /*a8f0*/  UIADD3 UR16, UR5, -0x1, URZ ;  /* 0xffffffff05107890 */ /* 0x000fe2000fffe03f */
[----:B------:R-:W-:Y:S01]  /*a900*/  BSSY B0, `(.L_x_296) ;  /* 0x00000cb000007945 */ /* 0x000fe20003800000 */
[----:B------:R-:W-:Y:S01]  /*a910*/  ULDC UR6, c[0x0][0x658] ;  /* 0x0001960000067ab9 */ /* 0x000fe20000000800 */
[----:B------:R-:W-:Y:S01]  /*a920*/  ULDC UR5, c[0x0][0x10] ;  /* 0x0000040000057ab9 */ /* 0x000fe20000000800 */
[----:B------:R-:W-:Y:S01]  /*a930*/  UMOV UR7, 0xffffffff ;  /* 0xffffffff00077882 */ /* 0x000fe20000000000 */
[----:B------:R-:W-:Y:S01]  /*a940*/  UMOV UR8, 0x1 ;  /* 0x0000000100087882 */ /* 0x000fe20000000000 */
[----:B------:R-:W-:Y:S01]  /*a950*/  UIMAD.WIDE.U32 UR4, UR4, UR5, URZ ;  /* 0x00000005040472a5 */ /* 0x000fe2000f8e003f */
[----:B------:R-:W-:Y:S01]  /*a960*/  IMAD.MOV.U32 R9, RZ, RZ, 0x1 ;  /* 0x00000001ff097424 */ /* 0x000fe200078e00ff */
[----:B------:R-:W-:Y:S01]  /*a970*/  USHF.L.U32 UR7, UR7, UR6, URZ ;  /* 0x0000000607077299 */ /* 0x000fe2000800063f */
[----:B------:R-:W-:Y:S01]  /*a980*/  LOP3.LUT R8, R19, 0x2, RZ, 0xfc, !PT ;  /* 0x0000000213087812 */ /* 0x000fe200078efcff */
[----:B------:R-:W-:-:S02]  /*a990*/  USHF.L.U32 UR18, UR8, UR6, URZ ;  /* 0x0000000608127299 */ /* 0x000fc4000800063f */
[----:B------:R-:W-:Y:S01]  /*a9a0*/  ULOP3.LUT UR17, URZ, UR7, URZ, 0x33, !UPT ;  /* 0x000000073f117292 */ /* 0x000fe2000f8e333f */
[----:B------:R-:W-:Y:S01]  /*a9b0*/  ULDC UR6, c[0x0][0x14] ;  /* 0x0000050000067ab9 */ /* 0x000fe20000000800 */
[----:B------:R-:W-:Y:S01]  /*a9c0*/  ULDC.64 UR22, c[0x0][0x198] ;  /* 0x0000660000167ab9 */ /* 0x000fe20000000a00 */
[----:B------:R-:W-:Y:S02]  /*a9d0*/  UIMAD.WIDE.U32 UR20, UR4, UR6, URZ ;  /* 0x00000006041472a5 */ /* 0x000fe4000f8e003f */
[----:B------:R-:W-:Y:S01]  /*a9e0*/  UIMAD UR13, UR5, UR6, URZ ;  /* 0x00000006050d72a4 */ /* 0x000fe2000f8e023f */
[----:B0-----:R-:W-:-:S03]  /*a9f0*/  VIADD R0, R0, 0x1f ;  /* 0x0000001f00007836 */ /* 0x001fc60000000000 */
[----:B------:R-:W-:Y:S02]  /*aa00*/  UIADD3 UR13, UR21, UR13, URZ ;  /* 0x0000000d150d7290 */ /* 0x000fe4000fffe03f */
[----:B------:R-:W-:-:S04]  /*aa10*/  SHF.R.S32.HI R3, RZ, 0x1f, R0 ;  /* 0x0000001fff037819 */ /* 0x000fc80000011400 */
[----:B------:R-:W-:Y:S01]  /*aa20*/  LEA.HI R10, R3, R0, RZ, 0x5 ;  /* 0x00000000030a7211 */ /* 0x000fe200078f28ff */
[C---:B-1----:R-:W-:Y:S02]  /*aa30*/  IMAD.SHL.U32 R11, R12.reuse, 0x80, RZ ;  /* 0x000000800c0b7824 */ /* 0x042fe400078e00ff */
[----:B------:R-:W-:Y:S01]  /*aa40*/  IMAD.SHL.U32 R12, R12, 0x1000, RZ ;  /* 0x000010000c0c7824 */ /* 0x000fe200078e00ff */
[----:B------:R-:W-:Y:S01]  /*aa50*/  SHF.R.S32.HI R10, RZ, 0x5, R10 ;  /* 0x00000005ff0a7819 */ /* 0x000fe2000001140a */
[----:B------:R-:W-:Y:S01]  /*aa60*/  IMAD.MOV.U32 R0, RZ, RZ, 0x1 ;  /* 0x00000001ff007424 */ /* 0x000fe200078e00ff */
[----:B------:R-:W-:Y:S01]  /*aa70*/  LOP3.LUT R11, R11, 0x80, RZ, 0xc0, !PT ;  /* 0x000000800b0b7812 */ /* 0x000fe200078ec0ff */
[----:B------:R-:W-:Y:S01]  /*aa80*/  IMAD.MOV.U32 R3, RZ, RZ, RZ ;  /* 0x000000ffff037224 */ /* 0x000fe200078e00ff */
[----:B------:R-:W-:Y:S01]  /*aa90*/  LOP3.LUT R12, R12, 0x1000, RZ, 0xc0, !PT ;  /* 0x000010000c0c7812 */ /* 0x000fe200078ec0ff */
[----:B------:R-:W-:-:S07]  /*aaa0*/  VIADD R13, R10, 0x1 ;  /* 0x000000010a0d7836 */ /* 0x000fce0000000000 */
.L_x_307:
[----:B------:R-:W-:-:S03]  /*aab0*/  UMOV UR4, 0xffffffff ;  /* 0xffffffff00047882 */ /* 0x000fc60000000000 */
[----:B------:R-:W-:Y:S05]  /*aac0*/  BRA.DIV UR4, `(.L_x_297) ;  /* 0x0000000e04c87947 */ /* 0x000fea000b800000 */
[----:B------:R-:W-:-:S13]  /*aad0*/  ELECT P6, URZ, PT ;  /* 0x00000000003f782f */ /* 0x000fda00038c0000 */
.L_x_319:
[----:B------:R-:W0:Y:S01]  /*aae0*/  LDC R4, c[0x0][0x28c] ;  /* 0x0000a300ff047b82 */ /* 0x000e220000000800 */
[----:B------:R-:W-:Y:S01]  /*aaf0*/  BSSY B1, `(.L_x_298) ;  /* 0x0000038000017945 */ /* 0x000fe20003800000 */
[----:B0-----:R-:W-:-:S13]  /*ab00*/  ISETP.LT.OR P6, PT, R4, 0x1, !P6 ;  /* 0x000000010400780c */ /* 0x001fda00077c1670 */
[----:B------:R-:W-:Y:S05]  /*ab10*/  @P6 BRA `(.L_x_299) ;  /* 0x0000000000d46947 */ /* 0x000fea0003800000 */
[----:B------:R-:W-:Y:S02]  /*ab20*/  IMAD R20, R20, 0x100, R11 ;  /* 0x0000010014147824 */ /* 0x000fe400078e020b */
[----:B------:R-:W-:Y:S02]  /*ab30*/  IMAD.SHL.U32 R21, R21, 0x80, RZ ;  /* 0x0000008015157824 */ /* 0x000fe400078e00ff */
[----:B------:R-:W-:Y:S02]  /*ab40*/  IMAD.MOV.U32 R24, RZ, RZ, RZ ;  /* 0x000000ffff187224 */ /* 0x000fe400078e00ff */
[----:B------:R-:W-:Y:S02]  /*ab50*/  IMAD.MOV.U32 R4, RZ, RZ, R13 ;  /* 0x000000ffff047224 */ /* 0x000fe400078e000d */
[----:B------:R-:W-:Y:S02]  /*ab60*/  IMAD.MOV.U32 R5, RZ, RZ, R0 ;  /* 0x000000ffff057224 */ /* 0x000fe400078e0000 */
[----:B------:R-:W-:-:S07]  /*ab70*/  IMAD.MOV.U32 R7, RZ, RZ, R3 ;  /* 0x000000ffff077224 */ /* 0x000fce00078e0003 */
.L_x_302:
[----:B------:R-:W0:Y:S01]  /*ab80*/  S2R R15, SR_CgaCtaId ;  /* 0x00000000000f7919 */ /* 0x000e220000008800 */
[----:B------:R-:W-:Y:S02]  /*ab90*/  MOV R14, 0x400 ;  /* 0x00000400000e7802 */ /* 0x000fe40000000f00 */
[----:B------:R-:W-:Y:S02]  /*aba0*/  LOP3.LUT P1, RZ, R18, 0x7f, RZ, 0xc0, !PT ;  /* 0x0000007f12ff7812 */ /* 0x000fe4000782c0ff */
[----:B0-----:R-:W-:Y:S02]  /*abb0*/  LEA R22, R15, R14, 0x18 ;  /* 0x0000000e0f167211 */ /* 0x001fe400078ec0ff */
[----:B------:R-:W-:-:S09]  /*abc0*/  SHF.L.U32 R14, R5, 0x1f, RZ ;  /* 0x0000001f050e7819 */ /* 0x000fd200000006ff */
[----:B------:R-:W0:Y:S01]  /*abd0*/  @!P1 LDC R15, c[0x0][0x500] ;  /* 0x00014000ff0f9b82 */ /* 0x000e220000000800 */
[----:B------:R-:W-:-:S04]  /*abe0*/  IMAD R23, R7, 0x8, R22 ;  /* 0x0000000807177824 */ /* 0x000fc800078e0216 */
[----:B------:R-:W1:Y:S02]  /*abf0*/  SYNCS.PHASECHK.TRANS64.TRYWAIT P0, [R23+URZ+0x28], R14 ;  /* 0x0000280e170075a7 */ /* 0x000e64000800017f */
[----:B-1----:R-:W-:Y:S05]  /*ac00*/  @!P0 BRA `(.L_x_300) ;  /* 0x0000000c00988947 */ /* 0x002fea0003800000 */
.L_x_320:
[----:B-1----:R-:W-:Y:S01]  /*ac10*/  PRMT R14, R8, 0x9910, RZ ;  /* 0x00009910080e7816 */ /* 0x002fe200000000ff */
[----:B0-----:R0:W-:Y:S03]  /*ac20*/  @!P1 SYNCS.ARRIVE.TRANS64 RZ, [R23+URZ], R15 ;  /* 0x0000000f17ff99a7 */ /* 0x0011e6000800003f */
[----:B------:R-:W-:-:S13]  /*ac30*/  ISETP.NE.AND P0, PT, R14, 0x2, PT ;  /* 0x000000020e00780c */ /* 0x000fda0003f05270 */
[----:B0-----:R-:W-:Y:S05]  /*ac40*/  @P0 BRA `(.L_x_301) ;  /* 0x0000000000040947 */ /* 0x001fea0003800000 */
[----:B------:R-:W-:Y:S01]  /*ac50*/  BPT.TRAP 0x1 ;  /* 0x000000040000795c */ /* 0x000fe20000300000 */
.L_x_301:
[----:B------:R-:W-:Y:S01]  /*ac60*/  IMAD R14, R7, 0x2000, R12 ;  /* 0x00002000070e7824 */ /* 0x000fe200078e020c */
[----:B------:R-:W-:Y:S01]  /*ac70*/  R2UR UR9, R23 ;  /* 0x00000000170972ca */ /* 0x000fe200000e0000 */
[--C-:B------:R-:W-:Y:S01]  /*ac80*/  IMAD R15, R7, 0x4000, R22.reuse ;  /* 0x00004000070f7824 */ /* 0x100fe200078e0216 */
[----:B------:R-:W-:Y:S01]  /*ac90*/  UIADD3 UR4, UP0, UR22, 0xf0, URZ ;  /* 0x000000f016047890 */ /* 0x000fe2000ff1e03f */
[----:B------:R-:W-:Y:S01]  /*aca0*/  IMAD R14, R14, 0x4, R22 ;  /* 0x000000040e0e7824 */ /* 0x000fe200078e0216 */
[----:B------:R-:W-:Y:S01]  /*acb0*/  R2UR UR11, R21 ;  /* 0x00000000150b72ca */ /* 0x000fe200000e0000 */
[----:B------:R-:W-:Y:S01]  /*acc0*/  VIADD R4, R4, 0xffffffff ;  /* 0xffffffff04047836 */ /* 0x000fe20000000000 */
[----:B------:R-:W-:Y:S01]  /*acd0*/  R2UR UR5, R15 ;  /* 0x000000000f0572ca */ /* 0x000fe200000e0000 */
[----:B------:R-:W-:Y:S01]  /*ace0*/  UIADD3 UR24, UP1, UR22, 0x1f0, URZ ;  /* 0x000001f016187890 */ /* 0x000fe2000ff3e03f */
[----:B------:R-:W-:Y:S01]  /*acf0*/  R2UR UR8, R14 ;  /* 0x000000000e0872ca */ /* 0x000fe200000e0000 */
[----:B------:R-:W-:Y:S01]  /*ad00*/  VIADD R7, R7, 0x1 ;  /* 0x0000000107077836 */ /* 0x000fe20000000000 */
[----:B------:R-:W-:Y:S01]  /*ad10*/  R2UR UR10, R24 ;  /* 0x00000000180a72ca */ /* 0x000fe200000e0000 */
[----:B------:R-:W-:Y:S01]  /*ad20*/  UIADD3.X UR25, URZ, UR23, URZ, UP1, !UPT ;  /* 0x000000173f197290 */ /* 0x000fe20008ffe43f */
[----:B------:R-:W-:Y:S01]  /*ad30*/  R2UR UR12, R6 ;  /* 0x00000000060c72ca */ /* 0x000fe200000e0000 */
[----:B------:R-:W-:Y:S01]  /*ad40*/  UMOV UR6, 0x0 ;  /* 0x0000000000067882 */ /* 0x000fe20000000000 */
[----:B------:R-:W-:Y:S01]  /*ad50*/  R2UR UR19, R20 ;  /* 0x00000000141372ca */ /* 0x000fe200000e0000 */
[----:B------:R-:W-:Y:S01]  /*ad60*/  UMOV UR7, 0x10000000 ;  /* 0x1000000000077882 */ /* 0x000fe20000000000 */
[----:B------:R-:W-:Y:S01]  /*ad70*/  ISETP.GT.AND P1, PT, R4, 0x1, PT ;  /* 0x000000010400780c */ /* 0x000fe20003f24270 */
[----:B------:R-:W-:Y:S01]  /*ad80*/  UMOV UR26, 0x30000 ;  /* 0x00030000001a7882 */ /* 0x000fe20000000000 */
[C---:B------:R-:W-:Y:S01]  /*ad90*/  ISETP.NE.AND P0, PT, R7.reuse, 0x5, PT ;  /* 0x000000050700780c */ /* 0x040fe20003f05270 */
[----:B------:R-:W-:Y:S01]  /*ada0*/  UIADD3 UR14, UR5, 0x100, URZ ;  /* 0x00000100050e7890 */ /* 0x000fe2000fffe03f */
[----:B------:R-:W-:Y:S01]  /*adb0*/  VIADD R24, R24, 0x20 ;  /* 0x0000002018187836 */ /* 0x000fe20000000000 */
[----:B------:R-:W-:Y:S01]  /*adc0*/  UIADD3.X UR5, URZ, UR23, URZ, UP0, !UPT ;  /* 0x000000173f057290 */ /* 0x000fe200087fe43f */
[----:B------:R-:W-:Y:S01]  /*add0*/  SEL R14, RZ, 0x1, P0 ;  /* 0x00000001ff0e7807 */ /* 0x000fe20000000000 */
[----:B------:R-:W-:Y:S01]  /*ade0*/  UIADD3 UR15, UR8, 0x14100, URZ ;  /* 0x00014100080f7890 */ /* 0x000fe2000fffe03f */
[----:B------:R-:W-:-:S02]  /*adf0*/  SEL R7, R7, RZ, P0 ;  /* 0x000000ff07077207 */ /* 0x000fc40000000000 */
[----:B------:R-:W-:Y:S01]  /*ae00*/  UMOV UR8, UR14 ;  /* 0x0000000e00087c82 */ /* 0x000fe20008000000 */
[----:B------:R-:W-:-:S03]  /*ae10*/  LOP3.LUT R5, R5, R14, RZ, 0x3c, !PT ;  /* 0x0000000e05057212 */ /* 0x000fc600078e3cff */
[----:B------:R0:W-:Y:S02]  /*ae20*/  UTMALDG.3D [UR8], [UR4], desc[UR6] ;  /* 0x00000608040075b4 */ /* 0x0001e40008011000 */
[----:B0-----:R-:W-:Y:S01]  /*ae30*/  UMOV UR8, UR15 ;  /* 0x0000000f00087c82 */ /* 0x001fe20008000000 */
[----:B------:R-:W-:Y:S02]  /*ae40*/  UMOV UR11, UR19 ;  /* 0x00000013000b7c82 */ /* 0x000fe40008000000 */
[----:B------:R0:W-:Y:S02]  /*ae50*/  UTMALDG.3D.MULTICAST [UR8], [UR24], UR26, desc[UR6] ;  /* 0x00000608180073b4 */ /* 0x0001e4000801181a */
[----:B0-----:R-:W-:Y:S05]  /*ae60*/  @P1 BRA `(.L_x_302) ;  /* 0xfffffffc00441947 */ /* 0x001fea000383ffff */
.L_x_299:
[----:B------:R-:W-:Y:S05]  /*ae70*/  BSYNC B1 ;  /* 0x0000000000017941 */ /* 0x000fea0003800000 */
.L_x_298:
[----:B------:R-:W-:Y:S01]  /*ae80*/  LOP3.LUT P1, RZ, R9, 0xff, RZ, 0xc0, !PT ;  /* 0x000000ff09ff7812 */ /* 0x000fe2000782c0ff */
[C---:B------:R-:W-:Y:S01]  /*ae90*/  IMAD.IADD R6, R10.reuse, 0x1, R3 ;  /* 0x000000010a067824 */ /* 0x040fe200078e0203 */
[----:B------:R-:W-:Y:S01]  /*aea0*/  ULDC.64 UR4, c[0x0][0x650] ;  /* 0x0001940000047ab9 */ /* 0x000fe20000000a00 */
[----:B------:R-:W-:Y:S01]  /*aeb0*/  ISETP.GE.U32.AND P2, PT, R10, 0x5, PT ;  /* 0x000000050a00780c */ /* 0x000fe20003f46070 */
[----:B------:R-:W-:Y:S01]  /*aec0*/  BSSY B1, `(.L_x_303) ;  /* 0x000006c000017945 */ /* 0x000fe20003800000 */
[----:B------:R-:W-:Y:S01]  /*aed0*/  IMAD.MOV.U32 R21, RZ, RZ, -0x1 ;  /* 0xffffffffff157424 */ /* 0x000fe200078e00ff */
[----:B------:R-:W-:Y:S01]  /*aee0*/  ISETP.GT.U32.AND P0, PT, R6, 0x4, PT ;  /* 0x000000040600780c */ /* 0x000fe20003f04070 */
[----:B------:R-:W-:Y:S01]  /*aef0*/  IMAD.MOV.U32 R20, RZ, RZ, -0x1 ;  /* 0xffffffffff147424 */ /* 0x000fe200078e00ff */
[----:B------:R-:W-:Y:S02]  /*af00*/  PRMT R9, RZ, 0x7610, R9 ;  /* 0x00007610ff097816 */ /* 0x000fe40000000009 */
[----:B------:R-:W-:-:S03]  /*af10*/  ISETP.LT.U32.AND P0, PT, R10, 0x5, P0 ;  /* 0x000000050a00780c */ /* 0x000fc60000701070 */
[----:B------:R-:W0:Y:S01]  /*af20*/  @P1 S2R R5, SR_CgaCtaId ;  /* 0x0000000000051919 */ /* 0x000e220000008800 */
[----:B------:R-:W-:-:S04]  /*af30*/  @P1 MOV R4, 0x400 ;  /* 0x0000040000041802 */ /* 0x000fc80000000f00 */
[----:B0-----:R-:W-:Y:S01]  /*af40*/  @P1 LEA R3, R5, R4, 0x18 ;  /* 0x0000000405031211 */ /* 0x001fe200078ec0ff */
[----:B------:R-:W-:-:S03]  /*af50*/  IMAD.WIDE.U32 R4, R6, -0x33333333, RZ ;  /* 0xcccccccd06047825 */ /* 0x000fc600078e00ff */
[----:B------:R0:W-:Y:S01]  /*af60*/  @P1 SYNCS.ARRIVE.TRANS64.A1T0 RZ, [R3+URZ+0x68], RZ ;  /* 0x000068ff03ff19a7 */ /* 0x0001e2000810003f */
[----:B------:R-:W-:Y:S02]  /*af70*/  IADD3 R16, P1, R16, UR20, RZ ;  /* 0x0000001410107c10 */ /* 0x000fe4000ff3e0ff */
[----:B------:R-:W-:Y:S02]  /*af80*/  SHF.R.U32.HI R5, RZ, 0x2, R5 ;  /* 0x00000002ff057819 */ /* 0x000fe40000011605 */
[----:B------:R-:W-:Y:S02]  /*af90*/  IADD3.X R17, R17, UR13, RZ, P1, !PT ;  /* 0x0000000d11117c10 */ /* 0x000fe40008ffe4ff */
[----:B------:R-:W-:Y:S02]  /*afa0*/  PRMT R4, RZ, 0x7610, R4 ;  /* 0x00007610ff047816 */ /* 0x000fe40000000004 */
[----:B0-----:R-:W-:Y:S02]  /*afb0*/  SEL R3, RZ, 0x1, !P0 ;  /* 0x00000001ff037807 */ /* 0x001fe40004000000 */
[----:B------:R-:W-:-:S02]  /*afc0*/  ISETP.GE.U32.AND P0, PT, R16, UR4, PT ;  /* 0x0000000410007c0c */ /* 0x000fc4000bf06070 */
[----:B------:R-:W-:Y:S01]  /*afd0*/  LOP3.LUT R0, R0, R3, RZ, 0x3c, !PT ;  /* 0x0000000300007212 */ /* 0x000fe200078e3cff */
[----:B------:R-:W-:Y:S01]  /*afe0*/  IMAD R3, R5, -0x5, R6 ;  /* 0xfffffffb05037824 */ /* 0x000fe200078e0206 */
[----:B------:R-:W-:Y:S01]  /*aff0*/  ISETP.GE.U32.AND.EX P0, PT, R17, UR5, PT, P0 ;  /* 0x0000000511007c0c */ /* 0x000fe2000bf06100 */
[----:B------:R-:W-:Y:S01]  /*b000*/  IMAD.MOV.U32 R6, RZ, RZ, -0x1 ;  /* 0xffffffffff067424 */ /* 0x000fe200078e00ff */
[----:B------:R-:W-:-:S11]  /*b010*/  @P2 LOP3.LUT R0, R0, 0x1, R5, 0x78, !PT ;  /* 0x0000000100002812 */ /* 0x000fd600078e7805 */
[----:B------:R-:W-:Y:S05]  /*b020*/  @P0 BRA `(.L_x_304) ;  /* 0x0000000400540947 */ /* 0x000fea0003800000 */
[----:B------:R-:W0:Y:S01]  /*b030*/  S2R R15, SR_CTAID.X ;  /* 0x00000000000f7919 */ /* 0x000e220000002500 */
[----:B------:R-:W-:Y:S01]  /*b040*/  ULDC.64 UR4, c[0x0][0x628] ;  /* 0x00018a0000047ab9 */ /* 0x000fe20000000a00 */
[----:B------:R-:W-:Y:S01]  /*b050*/  ULDC UR7, c[0x0][0x630] ;  /* 0x00018c0000077ab9 */ /* 0x000fe20000000800 */
[----:B------:R-:W-:Y:S01]  /*b060*/  ISETP.NE.U32.AND P0, PT, RZ, UR4, PT ;  /* 0x00000004ff007c0c */ /* 0x000fe2000bf05070 */
[----:B------:R-:W1:Y:S01]  /*b070*/  S2R R20, SR_CTAID.Y ;  /* 0x0000000000147919 */ /* 0x000e620000002600 */
[----:B------:R-:W-:Y:S01]  /*b080*/  ULDC UR8, c[0x0][0x150] ;  /* 0x0000540000087ab9 */ /* 0x000fe20000000800 */
[----:B------:R-:W-:Y:S01]  /*b090*/  IMAD.MOV.U32 R4, RZ, RZ, R16 ;  /* 0x000000ffff047224 */ /* 0x000fe200078e0010 */
[----:B------:R-:W-:Y:S01]  /*b0a0*/  ISETP.NE.AND.EX P0, PT, RZ, UR5, PT, P0 ;  /* 0x00000005ff007c0c */ /* 0x000fe2000bf05300 */
[----:B------:R-:W-:Y:S01]  /*b0b0*/  IMAD.MOV.U32 R5, RZ, RZ, R17 ;  /* 0x000000ffff057224 */ /* 0x000fe200078e0011 */
[----:B0-----:R-:W-:-:S11]  /*b0c0*/  I2FP.F32.U32 R22, R15 ;  /* 0x0000000f00167245 */ /* 0x001fd60000201000 */
[----:B------:R-:W-:Y:S05]  /*b0d0*/  @!P0 BRA `(.L_x_305) ;  /* 0x0000000000288947 */ /* 0x000fea0003800000 */
[----:B------:R-:W-:Y:S02]  /*b0e0*/  ULDC UR6, c[0x0][0x634] ;  /* 0x00018d0000067ab9 */ /* 0x000fe40000000800 */
[----:B------:R-:W-:-:S05]  /*b0f0*/  IADD3 R5, P0, R16, UR6, RZ ;  /* 0x0000000610057c10 */ /* 0x000fca000ff1e0ff */
[----:B------:R-:W-:-:S04]  /*b100*/  IMAD.X R21, RZ, RZ, R17, P0 ;  /* 0x000000ffff157224 */ /* 0x000fc800000e0611 */
[----:B------:R-:W-:-:S04]  /*b110*/  IMAD.WIDE.U32 R6, R21, UR4, RZ ;  /* 0x0000000415067c25 */ /* 0x000fc8000f8e00ff */
[----:B------:R-:W-:-:S04]  /*b120*/  IMAD.WIDE.U32 R6, P0, R5, UR5, R6 ;  /* 0x0000000505067c25 */ /* 0x000fc8000f800006 */
[----:B------:R-:W-:-:S04]  /*b130*/  IMAD.WIDE.U32 R4, R5, UR4, RZ ;  /* 0x0000000405047c25 */ /* 0x000fc8000f8e00ff */
[----:B------:R-:W-:Y:S01]  /*b140*/  IMAD.MOV.U32 R4, RZ, RZ, R7 ;  /* 0x000000ffff047224 */ /* 0x000fe200078e0007 */
[----:B------:R-:W-:Y:S01]  /*b150*/  IADD3 RZ, P1, R5, R6, RZ ;  /* 0x0000000605ff7210 */ /* 0x000fe20007f3e0ff */
[----:B------:R-:W-:-:S04]  /*b160*/  IMAD.X R5, RZ, RZ, RZ, P0 ;  /* 0x000000ffff057224 */ /* 0x000fc800000e06ff */
[----:B------:R-:W-:-:S08]  /*b170*/  IMAD.WIDE.U32.X R4, R21, UR5, R4, P1 ;  /* 0x0000000515047c25 */ /* 0x000fd000088e0404 */
.L_x_305:
[--C-:B------:R-:W-:Y:S01]  /*b180*/  SHF.R.U64 R14, R4, UR7, R5.reuse ;  /* 0x00000007040e7c19 */ /* 0x100fe20008001205 */
[----:B------:R-:W-:Y:S01]  /*b190*/  FMUL R22, R22, UR8 ;  /* 0x0000000816167c20 */ /* 0x000fe20008400000 */
[----:B------:R-:W-:Y:S01]  /*b1a0*/  SHF.R.U32.HI R4, RZ, UR7, R5 ;  /* 0x00000007ff047c19 */ /* 0x000fe20008011605 */
[----:B------:R-:W0:Y:S01]  /*b1b0*/  LDC R6, c[0x0][0x144] ;  /* 0x00005100ff067b82 */ /* 0x000e220000000800 */
[----:B------:R-:W-:Y:S01]  /*b1c0*/  IADD3 R5, P0, RZ, -R14, RZ ;  /* 0x8000000eff057210 */ /* 0x000fe20007f1e0ff */
[----:B------:R-:W-:Y:S01]  /*b1d0*/  ULDC UR6, c[0x0][0x154] ;  /* 0x0000550000067ab9 */ /* 0x000fe20000000800 */
[----:B-1----:R-:W-:Y:S01]  /*b1e0*/  I2FP.F32.U32 R7, R20 ;  /* 0x0000001400077245 */ /* 0x002fe20000201000 */
[----:B------:R-:W1:Y:S01]  /*b1f0*/  F2I.U32.TRUNC.NTZ R22, R22 ;  /* 0x0000001600167305 */ /* 0x000e62000020f000 */
[----:B------:R-:W-:Y:S01]  /*b200*/  ULDC.64 UR4, c[0x0][0x620] ;  /* 0x0001880000047ab9 */ /* 0x000fe20000000a00 */
[----:B------:R-:W-:Y:S01]  /*b210*/  IMAD.X R4, RZ, RZ, ~R4, P0 ;  /* 0x000000ffff047224 */ /* 0x000fe200000e0e04 */
[----:B------:R-:W-:Y:S01]  /*b220*/  ISETP.NE.AND P2, PT, R2, 0x1, PT ;  /* 0x000000010200780c */ /* 0x000fe20003f45270 */
[----:B------:R-:W-:Y:S01]  /*b230*/  FMUL R23, R7, UR6 ;  /* 0x0000000607177c20 */ /* 0x000fe20008400000 */
[----:B------:R-:W2:Y:S01]  /*b240*/  LDC R25, c[0x0][0x148] ;  /* 0x00005200ff197b82 */ /* 0x000ea20000000800 */
[----:B------:R-:W-:Y:S01]  /*b250*/  IMAD R4, R4, UR4, RZ ;  /* 0x0000000404047c24 */ /* 0x000fe2000f8e02ff */
[----:B------:R-:W-:-:S02]  /*b260*/  ULDC.64 UR6, c[0x0][0x640] ;  /* 0x0001900000067ab9 */ /* 0x000fc40000000a00 */
[----:B------:R-:W-:Y:S01]  /*b270*/  ISETP.NE.U32.AND P0, PT, RZ, UR6, PT ;  /* 0x00000006ff007c0c */ /* 0x000fe2000bf05070 */
[----:B------:R-:W3:Y:S01]  /*b280*/  F2I.U32.TRUNC.NTZ R23, R23 ;  /* 0x0000001700177305 */ /* 0x000ee2000020f000 */
[C---:B------:R-:W-:Y:S02]  /*b290*/  IMAD R7, R5.reuse, UR5, R4 ;  /* 0x0000000505077c24 */ /* 0x040fe4000f8e0204 */
[----:B------:R-:W-:Y:S01]  /*b2a0*/  IMAD.WIDE.U32 R4, R5, UR4, R16 ;  /* 0x0000000405047c25 */ /* 0x000fe2000f8e0010 */
[----:B------:R-:W-:Y:S01]  /*b2b0*/  ULDC UR4, c[0x0][0x618] ;  /* 0x0001860000047ab9 */ /* 0x000fe20000000800 */
[----:B------:R-:W-:Y:S02]  /*b2c0*/  ISETP.NE.AND.EX P0, PT, RZ, UR7, PT, P0 ;  /* 0x00000007ff007c0c */ /* 0x000fe4000bf05300 */
[----:B------:R-:W-:Y:S02]  /*b2d0*/  IMAD.IADD R5, R5, 0x1, R7 ;  /* 0x0000000105057824 */ /* 0x000fe400078e0207 */
[----:B-1----:R-:W-:-:S03]  /*b2e0*/  IMAD.MOV R22, RZ, RZ, -R22 ;  /* 0x000000ffff167224 */ /* 0x002fc600078e0a16 */
[----:B------:R-:W-:Y:S01]  /*b2f0*/  SHF.R.U64 R21, R4, UR4, R5 ;  /* 0x0000000404157c19 */ /* 0x000fe20008001205 */
[----:B0-----:R-:W-:Y:S01]  /*b300*/  IMAD R15, R6, R22, R15 ;  /* 0x00000016060f7224 */ /* 0x001fe200078e020f */
[----:B------:R-:W-:Y:S01]  /*b310*/  SHF.R.U32.HI R4, RZ, UR4, R5 ;  /* 0x00000004ff047c19 */ /* 0x000fe20008011605 */
[----:B------:R-:W-:Y:S01]  /*b320*/  ULDC UR4, c[0x0][0x608] ;  /* 0x0001820000047ab9 */ /* 0x000fe20000000800 */
[----:B---3--:R-:W-:Y:S02]  /*b330*/  IMAD.MOV R6, RZ, RZ, -R23 ;  /* 0x000000ffff067224 */ /* 0x008fe400078e0a17 */
[--C-:B------:R-:W-:Y:S02]  /*b340*/  SHF.R.U64 R22, R21, UR4, R4.reuse ;  /* 0x0000000415167c19 */ /* 0x100fe40008001204 */
[----:B------:R-:W-:Y:S01]  /*b350*/  SHF.R.U32.HI R5, RZ, UR4, R4 ;  /* 0x00000004ff057c19 */ /* 0x000fe20008011604 */
[----:B------:R-:W-:Y:S01]  /*b360*/  ULDC UR4, c[0x0][0x658] ;  /* 0x0001960000047ab9 */ /* 0x000fe20000000800 */
[----:B--2---:R-:W-:-:S02]  /*b370*/  @P2 IMAD R15, R25, R6, R20 ;  /* 0x00000006190f2224 */ /* 0x004fc400078e0214 */
[--C-:B------:R-:W-:Y:S02]  /*b380*/  SHF.R.U64 R20, R22, UR4, R5.reuse ;  /* 0x0000000416147c19 */ /* 0x100fe40008001205 */
[----:B------:R-:W-:-:S03]  /*b390*/  SHF.R.U32.HI R23, RZ, UR4, R5 ;  /* 0x00000004ff177c19 */ /* 0x000fc60008011605 */
[----:B------:R-:W-:Y:S02]  /*b3a0*/  IMAD.MOV.U32 R6, RZ, RZ, R20 ;  /* 0x000000ffff067224 */ /* 0x000fe400078e0014 */
[----:B------:R-:W-:Y:S01]  /*b3b0*/  IMAD.MOV.U32 R5, RZ, RZ, R23 ;  /* 0x000000ffff057224 */ /* 0x000fe200078e0017 */
[----:B------:R-:W-:Y:S06]  /*b3c0*/  @!P0 BRA `(.L_x_306) ;  /* 0x00000000002c8947 */ /* 0x000fec0003800000 */
        /* <DEDUP_REMOVED lines=9> */
[----:B------:R-:W-:-:S04]  /*b460*/  IMAD.WIDE.U32.X R4, R23, UR7, R4, P1 ;  /* 0x0000000717047c25 */ /* 0x000fc800088e0404 */
[----:B------:R-:W-:-:S07]  /*b470*/  IMAD.MOV.U32 R6, RZ, RZ, R4 ;  /* 0x000000ffff067224 */ /* 0x000fce00078e0004 */
.L_x_306:
[----:B------:R-:W-:Y:S01]  /*b480*/  ULDC UR4, c[0x0][0x648] ;  /* 0x0001920000047ab9 */ /* 0x000fe20000000800 */
[----:B------:R-:W-:Y:S01]  /*b490*/  LOP3.LUT R4, R22, UR17, RZ, 0xc0, !PT ;  /* 0x0000001116047c12 */ /* 0x000fe2000f8ec0ff */
[----:B------:R-:W-:Y:S01]  /*b4a0*/  ULDC UR5, c[0x0][0x610] ;  /* 0x0001840000057ab9 */ /* 0x000fe20000000800 */
[----:B------:R-:W-:Y:S01]  /*b4b0*/  SHF.R.U64 R5, R6, UR4, R5 ;  /* 0x0000000406057c19 */ /* 0x000fe20008001205 */
[----:B------:R-:W-:Y:S01]  /*b4c0*/  ULDC UR4, c[0x0][0x638] ;  /* 0x00018e0000047ab9 */ /* 0x000fe20000000800 */
[----:B------:R-:W-:-:S03]  /*b4d0*/  LOP3.LUT R21, R21, UR16, RZ, 0xc0, !PT ;  /* 0x0000001015157c12 */ /* 0x000fc6000f8ec0ff */
[----:B------:R-:W-:Y:S02]  /*b4e0*/  IMAD.MOV R7, RZ, RZ, -R5 ;  /* 0x000000ffff077224 */ /* 0x000fe400078e0a05 */
[----:B------:R-:W-:Y:S02]  /*b4f0*/  IMAD R4, R5, UR18, R4 ;  /* 0x0000001205047c24 */ /* 0x000fe4000f8e0204 */
[----:B------:R-:W-:Y:S01]  /*b500*/  IMAD R20, R7, UR4, R20 ;  /* 0x0000000407147c24 */ /* 0x000fe2000f8e0214 */
[----:B------:R-:W-:Y:S01]  /*b510*/  ULDC UR4, c[0x0][0x600] ;  /* 0x0001800000047ab9 */ /* 0x000fe20000000800 */
[----:B------:R-:W-:Y:S02]  /*b520*/  IMAD R15, R4, UR5, R15 ;  /* 0x00000005040f7c24 */ /* 0x000fe4000f8e020f */
[----:B------:R-:W-:Y:S02]  /*b530*/  IMAD R6, R20, UR4, R21 ;  /* 0x0000000414067c24 */ /* 0x000fe4000f8e0215 */
[----:B------:R-:W-:-:S03]  /*b540*/  IMAD.MOV.U32 R4, RZ, RZ, 0x1 ;  /* 0x00000001ff047424 */ /* 0x000fc600078e00ff */
[----:B------:R-:W-:Y:S02]  /*b550*/  SEL R20, R6, R15, !P2 ;  /* 0x0000000f06147207 */ /* 0x000fe40005000000 */
[----:B------:R-:W-:Y:S01]  /*b560*/  SEL R21, R15, R6, !P2 ;  /* 0x000000060f157207 */ /* 0x000fe20005000000 */
[----:B------:R-:W-:-:S07]  /*b570*/  IMAD.MOV.U32 R6, RZ, RZ, R14 ;  /* 0x000000ffff067224 */ /* 0x000fce00078e000e */
.L_x_304:
[----:B------:R-:W-:Y:S05]  /*b580*/  BSYNC B1 ;  /* 0x0000000000017941 */ /* 0x000fea0003800000 */
.L_x_303:
[----:B------:R-:W-:-:S13]  /*b590*/  LOP3.LUT P0, RZ, R4, 0xff, RZ, 0xc0, !PT ;  /* 0x000000ff04ff7812 */ /* 0x000fda000780c0ff */
[----:B------:R-:W-:Y:S05]  /*b5a0*/  @P0 BRA `(.L_x_307) ;  /* 0xfffffff400400947 */ /* 0x000fea000383ffff */
[----:B------:R-:W-:Y:S05]  /*b5b0*/  BSYNC B0 ;  /* 0x0000000000007941 */ /* 0x000fea0003800000 */
.L_x_296:
[----:B------:R-:W-:-:S03]  /*b5c0*/  UMOV UR4, 0xffffffff ;  /* 0xffffffff00047882 */ /* 0x000fc60000000000 */
[----:B------:R-:W-:Y:S05]  /*b5d0*/  BRA.DIV UR4, `(.L_x_308) ;  /* 0x0000000604387947 */ /* 0x000fea000b800000 */
[----:B------:R-:W-:-:S13]  /*b5e0*/  ELECT P6, URZ, PT ;  /* 0x00000000003f782f */ /* 0x000fda00038c0000 */
.L_x_323:
[----:B------:R-:W-:Y:S04]  /*b5f0*/  BSSY B0, `(.L_x_309) ;  /* 0x0000034000007945 */ /* 0x000fe80003800000 */
[----:B------:R-:W-:Y:S05]  /*b600*/  @!P6 BRA `(.L_x_310) ;  /* 0x0000000000c8e947 */ /* 0x000fea0003800000 */
[----:B------:R-:W-:-:S04]  /*b610*/  LOP3.LUT R19, R19, 0x2, RZ, 0xfc, !PT ;  /* 0x0000000213137812 */ /* 0x000fc800078efcff */
[----:B------:R-:W-:-:S13]  /*b620*/  ISETP.NE.AND P0, PT, R19, 0x3, PT ;  /* 0x000000031300780c */ /* 0x000fda0003f05270 */
[----:B------:R-:W-:Y:S05]  /*b630*/  @!P0 BRA `(.L_x_311) ;  /* 0x0000000000048947 */ /* 0x000fea0003800000 */
[----:B------:R-:W-:Y:S01]  /*b640*/  BPT.TRAP 0x1 ;  /* 0x000000040000795c */ /* 0x000fe20000300000 */
.L_x_311:
[----:B------:R-:W0:Y:S01]  /*b650*/  S2R R5, SR_CgaCtaId ;  /* 0x0000000000057919 */ /* 0x000e220000008800 */
[----:B------:R-:W-:Y:S02]  /*b660*/  MOV R2, 0x400 ;  /* 0x0000040000027802 */ /* 0x000fe40000000f00 */
[----:B------:R-:W-:Y:S02]  /*b670*/  SHF.L.U32 R4, R0, 0x1f, RZ ;  /* 0x0000001f00047819 */ /* 0x000fe400000006ff */
[----:B0-----:R-:W-:-:S05]  /*b680*/  LEA R2, R5, R2, 0x18 ;  /* 0x0000000205027211 */ /* 0x001fca00078ec0ff */
[----:B------:R-:W-:-:S04]  /*b690*/  VIADD R2, R2, 0x28 ;  /* 0x0000002802027836 */ /* 0x000fc80000000000 */
[C---:B------:R-:W-:Y:S02]  /*b6a0*/  IMAD R7, R3.reuse, 0x8, R2 ;  /* 0x0000000803077824 */ /* 0x040fe400078e0202 */
[----:B------:R-:W-:Y:S02]  /*b6b0*/  VIADD R3, R3, 0x1 ;  /* 0x0000000103037836 */ /* 0x000fe40000000000 */
[----:B------:R-:W0:Y:S03]  /*b6c0*/  SYNCS.PHASECHK.TRANS64.TRYWAIT P0, [R7+URZ], R4 ;  /* 0x00000004070075a7 */ /* 0x000e26000800017f */
[----:B------:R-:W-:-:S04]  /*b6d0*/  ISETP.NE.AND P1, PT, R3, 0x5, PT ;  /* 0x000000050300780c */ /* 0x000fc80003f25270 */
[----:B------:R-:W-:Y:S02]  /*b6e0*/  SEL R5, RZ, 0x1, P1 ;  /* 0x00000001ff057807 */ /* 0x000fe40000800000 */
[----:B------:R-:W-:Y:S02]  /*b6f0*/  SEL R3, R3, RZ, P1 ;  /* 0x000000ff03037207 */ /* 0x000fe40000800000 */
[----:B------:R-:W-:-:S03]  /*b700*/  LOP3.LUT R6, R0, R5, RZ, 0x3c, !PT ;  /* 0x0000000500067212 */ /* 0x000fc600078e3cff */
[----:B------:R-:W-:Y:S01]  /*b710*/  IMAD R8, R3, 0x8, R2 ;  /* 0x0000000803087824 */ /* 0x000fe200078e0202 */
[----:B------:R-:W-:Y:S01]  /*b720*/  SHF.L.U32 R5, R6, 0x1f, RZ ;  /* 0x0000001f06057819 */ /* 0x000fe200000006ff */
[----:B0-----:R-:W-:Y:S06]  /*b730*/  @!P0 BRA `(.L_x_312) ;  /* 0x0000000400008947 */ /* 0x001fec0003800000 */
.L_x_324:
[----:B------:R-:W1:Y:S01]  /*b740*/  SYNCS.PHASECHK.TRANS64.TRYWAIT P0, [R8+URZ], R5 ;  /* 0x00000005080075a7 */ /* 0x000e62000800017f */
[----:B------:R-:W-:-:S05]  /*b750*/  VIADD R0, R3, 0x1 ;  /* 0x0000000103007836 */ /* 0x000fca0000000000 */
[----:B------:R-:W-:-:S04]  /*b760*/  ISETP.NE.AND P1, PT, R0, 0x5, PT ;  /* 0x000000050000780c */ /* 0x000fc80003f25270 */
[----:B------:R-:W-:Y:S02]  /*b770*/  SEL R3, RZ, 0x1, P1 ;  /* 0x00000001ff037807 */ /* 0x000fe40000800000 */
[----:B0-----:R-:W-:Y:S02]  /*b780*/  SEL R7, R0, RZ, P1 ;  /* 0x000000ff00077207 */ /* 0x001fe40000800000 */
[----:B------:R-:W-:-:S03]  /*b790*/  LOP3.LUT R6, R6, R3, RZ, 0x3c, !PT ;  /* 0x0000000306067212 */ /* 0x000fc600078e3cff */
[----:B------:R-:W-:Y:S01]  /*b7a0*/  IMAD R9, R7, 0x8, R2 ;  /* 0x0000000807097824 */ /* 0x000fe200078e0202 */
[----:B------:R-:W-:Y:S01]  /*b7b0*/  SHF.L.U32 R4, R6, 0x1f, RZ ;  /* 0x0000001f06047819 */ /* 0x000fe200000006ff */
[----:B-1----:R-:W-:Y:S06]  /*b7c0*/  @!P0 BRA `(.L_x_313) ;  /* 0x0000000000f08947 */ /* 0x002fec0003800000 */
.L_x_325:
[----:B------:R-:W1:Y:S01]  /*b7d0*/  SYNCS.PHASECHK.TRANS64.TRYWAIT P0, [R9+URZ], R4 ;  /* 0x00000004090075a7 */ /* 0x000e62000800017f */
[----:B------:R-:W-:-:S05]  /*b7e0*/  VIADD R0, R7, 0x1 ;  /* 0x0000000107007836 */ /* 0x000fca0000000000 */
[----:B------:R-:W-:-:S04]  /*b7f0*/  ISETP.NE.AND P1, PT, R0, 0x5, PT ;  /* 0x000000050000780c */ /* 0x000fc80003f25270 */
[----:B------:R-:W-:Y:S02]  /*b800*/  SEL R3, RZ, 0x1, P1 ;  /* 0x00000001ff037807 */ /* 0x000fe40000800000 */
[----:B------:R-:W-:Y:S02]  /*b810*/  SEL R7, R0, RZ, P1 ;  /* 0x000000ff00077207 */ /* 0x000fe40000800000 */
[----:B------:R-:W-:-:S03]  /*b820*/  LOP3.LUT R11, R6, R3, RZ, 0x3c, !PT ;  /* 0x00000003060b7212 */ /* 0x000fc600078e3cff */
[----:B------:R-:W-:Y:S01]  /*b830*/  IMAD R6, R7, 0x8, R2 ;  /* 0x0000000807067824 */ /* 0x000fe200078e0202 */
[----:B0-----:R-:W-:Y:S01]  /*b840*/  SHF.L.U32 R5, R11, 0x1f, RZ ;  /* 0x0000001f0b057819 */ /* 0x001fe200000006ff */
[----:B-1----:R-:W-:Y:S06]  /*b850*/  @!P0 BRA `(.L_x_314) ;  /* 0x0000000000e08947 */ /* 0x002fec0003800000 */
.L_x_326:
[----:B------:R-:W1:Y:S01]  /*b860*/  SYNCS.PHASECHK.TRANS64.TRYWAIT P0, [R6+URZ], R5 ;  /* 0x00000005060075a7 */ /* 0x000e62000800017f */
[----:B------:R-:W-:-:S05]  /*b870*/  VIADD R0, R7, 0x1 ;  /* 0x0000000107007836 */ /* 0x000fca0000000000 */
[----:B------:R-:W-:-:S04]  /*b880*/  ISETP.NE.AND P1, PT, R0, 0x5, PT ;  /* 0x000000050000780c */ /* 0x000fc80003f25270 */
[----:B0-----:R-:W-:Y:S02]  /*b890*/  SEL R4, RZ, 0x1, P1 ;  /* 0x00000001ff047807 */ /* 0x001fe40000800000 */
[----:B------:R-:W-:Y:S02]  /*b8a0*/  SEL R3, R0, RZ, P1 ;  /* 0x000000ff00037207 */ /* 0x000fe40000800000 */
[----:B------:R-:W-:Y:S01]  /*b8b0*/  LOP3.LUT R0, R11, R4, RZ, 0x3c, !PT ;  /* 0x000000040b007212 */ /* 0x000fe200078e3cff */
[----:B-1----:R-:W-:Y:S06]  /*b8c0*/  @!P0 BRA `(.L_x_315) ;  /* 0x0000000000d88947 */ /* 0x002fec0003800000 */
.L_x_327:
[----:B------:R-:W-:Y:S01]  /*b8d0*/  IMAD R3, R3, 0x8, R2 ;  /* 0x0000000803037824 */ /* 0x000fe200078e0202 */
[----:B------:R-:W-:-:S07]  /*b8e0*/  SHF.L.U32 R0, R0, 0x1f, RZ ;  /* 0x0000001f00007819 */ /* 0x000fce00000006ff */
.L_x_316:
[----:B-1----:R1:W2:Y:S02]  /*b8f0*/  SYNCS.PHASECHK.TRANS64.TRYWAIT P0, [R3+URZ], R0 ;  /* 0x00000000030075a7 */ /* 0x0022a4000800017f */
[----:B--2---:R-:W-:Y:S05]  /*b900*/  @!P0 NANOSLEEP.SYNCS 0x989680 ;  /* 0x009896800000895d */ /* 0x004fea0003900000 */
[----:B------:R-:W2:Y:S02]  /*b910*/  @!P0 SYNCS.PHASECHK.TRANS64 P0, [R3+URZ], R0 ;  /* 0x00000000030085a7 */ /* 0x000ea4000800007f */
[----:B--2---:R-:W-:Y:S05]  /*b920*/  @!P0 BRA `(.L_x_316) ;  /* 0xfffffffc00f08947 */ /* 0x004fea000383ffff */
.L_x_310:
[----:B------:R-:W-:Y:S05]  /*b930*/  BSYNC B0 ;  /* 0x0000000000007941 */ /* 0x000fea0003800000 */
.L_x_309:
[----:B------:R-:W-:Y:S05]  /*b940*/  EXIT ;  /* 0x000000000000794d */ /* 0x000fea0003800000 */
.L_x_21:
[----:B---3--:R3:W4:Y:S02]  /*b950*/  SYNCS.PHASECHK.TRANS64.TRYWAIT P1, [R3+URZ], R0 ;  /* 0x00000000030075a7 */ /* 0x008724000802017f */
[----:B----4-:R-:W-:Y:S05]  /*b960*/  @!P1 NANOSLEEP.SYNCS 0x989680 ;  /* 0x009896800000995d */ /* 0x010fea0003900000 */
[----:B------:R-:W4:Y:S02]  /*b970*/  @!P1 SYNCS.PHASECHK.TRANS64 P1, [R3+URZ], R0 ;  /* 0x00000000030095a7 */ /* 0x000f24000802007f */
[----:B----4-:R-:W-:Y:S05]  /*b980*/  @!P1 BRA `(.L_x_21) ;  /* 0xfffffffc00f09947 */ /* 0x010fea000383ffff */
[----:B------:R-:W-:Y:S05]  /*b990*/  BRA `(.L_x_20) ;  /* 0xffffff5800e87947 */ /* 0x000fea000383ffff */
.L_x_26:
[----:B-1----:R1:W2:Y:S02]  /*b9a0*/  SYNCS.PHASECHK.TRANS64.TRYWAIT P1, [R5+URZ], R4 ;  /* 0x00000004050075a7 */ /* 0x0022a4000802017f */
[----:B--2---:R-:W-:Y:S05]  /*b9b0*/  @!P1 NANOSLEEP.SYNCS 0x989680 ;  /* 0x009896800000995d */ /* 0x004fea0003900000 */
[----:B------:R-:W2:Y:S02]  /*b9c0*/  @!P1 SYNCS.PHASECHK.TRANS64 P1, [R5+URZ], R4 ;  /* 0x00000004050095a7 */ /* 0x000ea4000802007f */
[----:B--2---:R-:W-:Y:S05]  /*b9d0*/  @!P1 BRA `(.L_x_26) ;  /* 0xfffffffc00f09947 */ /* 0x004fea000383ffff */
[----:B------:R-:W-:Y:S05]  /*b9e0*/  BRA `(.L_x_25) ;  /* 0xffffff5c00e47947 */ /* 0x000fea000383ffff */
.L_x_297:
[----:B------:R-:W-:Y:S01]  /*b9f0*/  BSSY B1, `(.L_x_317) ;  /* 0x0000006000017945 */ /* 0x000fe20003800000 */
[----:B------:R-:W-:-:S07]  /*ba00*/  IMAD.MOV.U32 R15, RZ, RZ, -0x1 ;  /* 0xffffffffff0f7424 */ /* 0x000fce00078e00ff */
[----:B------:R-:W-:Y:S05]  /*ba10*/  WARPSYNC.COLLECTIVE R15, `(.L_x_318) ;  /* 0x000000000f0c7348 */ /* 0x000fea0003c00000 */
[----:B------:R-:W-:Y:S02]  /*ba20*/  ELECT P6, UR62, PT ;  /* 0x00000000003e782f */ /* 0x000fe400038c0000 */
[----:B------:R-:W-:Y:S01]  /*ba30*/  MOV R14, UR62 ;  /* 0x0000003e000e7c02 */ /* 0x000fe20008000f00 */
[----:B------:R-:W-:Y:S10]  /*ba40*/  ENDCOLLECTIVE ;  /* 0x000000000000791b */ /* 0x000ff40003800000 */
.L_x_318:
[----:B------:R-:W-:Y:S05]  /*ba50*/  BSYNC B1 ;  /* 0x0000000000017941 */ /* 0x000fea0003800000 */
.L_x_317:
[----:B------:R-:W-:Y:S05]  /*ba60*/  BRA `(.L_x_319) ;  /* 0xfffffff0001c7947 */ /* 0x000fea000383ffff */
.L_x_300:
[----:B-1----:R1:W2:Y:S02]  /*ba70*/  SYNCS.PHASECHK.TRANS64.TRYWAIT P0, [R23+URZ+0x28], R14 ;  /* 0x0000280e170075a7 */ /* 0x0022a4000800017f */
[----:B--2---:R-:W-:Y:S05]  /*ba80*/  @!P0 NANOSLEEP.SYNCS 0x989680 ;  /* 0x009896800000895d */ /* 0x004fea0003900000 */
[----:B------:R-:W2:Y:S02]  /*ba90*/  @!P0 SYNCS.PHASECHK.TRANS64 P0, [R23+URZ+0x28], R14 ;  /* 0x0000280e170085a7 */ /* 0x000ea4000800007f */
[----:B--2---:R-:W-:Y:S05]  /*baa0*/  @!P0 BRA `(.L_x_300) ;  /* 0xfffffffc00f08947 */ /* 0x004fea000383ffff */
[----:B------:R-:W-:Y:S05]  /*bab0*/  BRA `(.L_x_320) ;  /* 0xfffffff000547947 */ /* 0x000fea000383ffff */
.L_x_308:
[----:B------:R-:W-:Y:S01]  /*bac0*/  BSSY B0, `(.L_x_321) ;  /* 0x0000006000007945 */ /* 0x000fe20003800000 */
[----:B------:R-:W-:-:S07]  /*bad0*/  IMAD.MOV.U32 R15, RZ, RZ, -0x1 ;  /* 0xffffffffff0f7424 */ /* 0x000fce00078e00ff */
[----:B------:R-:W-:Y:S05]  /*bae0*/  WARPSYNC.COLLECTIVE R15, `(.L_x_322) ;  /* 0x000000000f0c7348 */ /* 0x000fea0003c00000 */
[----:B------:R-:W-:Y:S02]  /*baf0*/  ELECT P6, UR62, PT ;  /* 0x00000000003e782f */ /* 0x000fe400038c0000 */
[----:B------:R-:W-:Y:S01]  /*bb00*/  MOV R14, UR62 ;  /* 0x0000003e000e7c02 */ /* 0x000fe20008000f00 */
[----:B------:R-:W-:Y:S10]  /*bb10*/  ENDCOLLECTIVE ;  /* 0x000000000000791b */ /* 0x000ff40003800000 */
.L_x_322:
[----:B------:R-:W-:Y:S05]  /*bb20*/  BSYNC B0 ;  /* 0x0000000000007941 */ /* 0x000fea0003800000 */
.L_x_321:
[----:B------:R-:W-:Y:S05]  /*bb30*/  BRA `(.L_x_323) ;  /* 0xfffffff800ac7947 */ /* 0x000fea000383ffff */
.L_x_312:
[----:B0-----:R0:W1:Y:S02]  /*bb40*/  SYNCS.PHASECHK.TRANS64.TRYWAIT P0, [R7+URZ], R4 ;  /* 0x00000004070075a7 */ /* 0x001064000800017f */
[----:B-1----:R-:W-:Y:S05]  /*bb50*/  @!P0 NANOSLEEP.SYNCS 0x989680 ;  /* 0x009896800000895d */ /* 0x002fea0003900000 */
[----:B------:R-:W1:Y:S02]  /*bb60*/  @!P0 SYNCS.PHASECHK.TRANS64 P0, [R7+URZ], R4 ;  /* 0x00000004070085a7 */ /* 0x000e64000800007f */
[----:B-1----:R-:W-:Y:S05]  /*bb70*/  @!P0 BRA `(.L_x_312) ;  /* 0xfffffffc00f08947 */ /* 0x002fea000383ffff */
[----:B------:R-:W-:Y:S05]  /*bb80*/  BRA `(.L_x_324) ;  /* 0xfffffff800ec7947 */ /* 0x000fea000383ffff */
.L_x_313:
[----:B0-----:R0:W1:Y:S02]  /*bb90*/  SYNCS.PHASECHK.TRANS64.TRYWAIT P0, [R8+URZ], R5 ;  /* 0x00000005080075a7 */ /* 0x001064000800017f */
[----:B-1----:R-:W-:Y:S05]  /*bba0*/  @!P0 NANOSLEEP.SYNCS 0x989680 ;  /* 0x009896800000895d */ /* 0x002fea0003900000 */
[----:B------:R-:W1:Y:S02]  /*bbb0*/  @!P0 SYNCS.PHASECHK.TRANS64 P0, [R8+URZ], R5 ;  /* 0x00000005080085a7 */ /* 0x000e64000800007f */
[----:B-1----:R-:W-:Y:S05]  /*bbc0*/  @!P0 BRA `(.L_x_313) ;  /* 0xfffffffc00f08947 */ /* 0x002fea000383ffff */
[----:B------:R-:W-:Y:S05]  /*bbd0*/  BRA `(.L_x_325) ;  /* 0xfffffff800fc7947 */ /* 0x000fea000383ffff */
.L_x_314:
[----:B0-----:R0:W1:Y:S02]  /*bbe0*/  SYNCS.PHASECHK.TRANS64.TRYWAIT P0, [R9+URZ], R4 ;  /* 0x00000004090075a7 */ /* 0x001064000800017f */
[----:B-1----:R-:W-:Y:S05]  /*bbf0*/  @!P0 NANOSLEEP.SYNCS 0x989680 ;  /* 0x009896800000895d */ /* 0x002fea0003900000 */
[----:B------:R-:W1:Y:S02]  /*bc00*/  @!P0 SYNCS.PHASECHK.TRANS64 P0, [R9+URZ], R4 ;  /* 0x00000004090085a7 */ /* 0x000e64000800007f */
[----:B-1----:R-:W-:Y:S05]  /*bc10*/  @!P0 BRA `(.L_x_314) ;  /* 0xfffffffc00f08947 */ /* 0x002fea000383ffff */
[----:B------:R-:W-:Y:S05]  /*bc20*/  BRA `(.L_x_326) ;  /* 0xfffffffc000c7947 */ /* 0x000fea000383ffff */
.L_x_315:
[----:B0-----:R0:W1:Y:S02]  /*bc30*/  SYNCS.PHASECHK.TRANS64.TRYWAIT P0, [R6+URZ], R5 ;  /* 0x00000005060075a7 */ /* 0x001064000800017f */
[----:B-1----:R-:W-:Y:S05]  /*bc40*/  @!P0 NANOSLEEP.SYNCS 0x989680 ;  /* 0x009896800000895d */ /* 0x002fea0003900000 */
[----:B------:R-:W1:Y:S02]  /*bc50*/  @!P0 SYNCS.PHASECHK.TRANS64 P0, [R6+URZ], R5 ;  /* 0x00000005060085a7 */ /* 0x000e64000800007f */
[----:B-1----:R-:W-:Y:S05]  /*bc60*/  @!P0 BRA `(.L_x_315) ;  /* 0xfffffffc00f08947 */ /* 0x002fea000383ffff */
[----:B------:R-:W-:Y:S05]  /*bc70*/  BRA `(.L_x_327) ;  /* 0xfffffffc00147947 */ /* 0x000fea000383ffff */
.L_x_328:
[----:B------:R-:W-:-:S00]  /*bc80*/  BRA `(.L_x_328) ;  /* 0xfffffffc00fc7947 */ /* 0x000fc0000383ffff */
[----:B------:R-:W-:-:S00]  /*bc90*/  NOP ;  /* 0x0000000000007918 */ /* 0x000fc00000000000 */
        /* <DEDUP_REMOVED lines=14> */
.L_x_329:


//--------------------- .nv.global.init           --------------------------
	.section	.nv.global.init,"aw",@progbits
.nv.global.init:
	.type		$str$22,@object
	.size		$str$22,($str$23 - $str$22)
$str$22:
        /*0000*/ 	.byte	0x6b, 0x5f, 0x74, 0x69, 0x6c, 0x65, 0x5f, 0x63, 0x6f, 0x75, 0x6e, 0x74, 0x20, 0x3e, 0x3d, 0x20
        /*0010*/ 	.byte	0x31, 0x00
	.type		$str$23,@object
	.size		$str$23,(__unnamed_1 - $str$23)
$str$23:
        /*0012*/ 	.byte	0x2f, 0x74, 0x6d, 0x70, 0x2f, 0x63, 0x75, 0x74, 0x6c, 0x61, 0x73, 0x73, 0x5f, 0x73, 0x77, 0x65
        /*0022*/ 	.byte	0x65, 0x70, 0x5f, 0x73, 0x72, 0x63, 0x2f, 0x69, 0x6e, 0x63, 0x6c, 0x75, 0x64, 0x65, 0x2f, 0x63
        /*0032*/ 	.byte	0x75, 0x74, 0x6c, 0x61, 0x73, 0x73, 0x2f, 0x67, 0x65, 0x6d, 0x6d, 0x2f, 0x63, 0x6f, 0x6c, 0x6c
        /*0042*/ 	.byte	0x65, 0x63, 0x74, 0x69, 0x76, 0x65, 0x2f, 0x73, 0x6d, 0x39, 0x30, 0x5f, 0x6d, 0x6d, 0x61, 0x5f
        /*0052*/ 	.byte	0x74, 0x6d, 0x61, 0x5f, 0x67, 0x6d, 0x6d, 0x61, 0x5f, 0x73, 0x73, 0x5f, 0x77, 0x61, 0x72, 0x70
        /*0062*/ 	.byte	0x73, 0x70, 0x65, 0x63, 0x69, 0x61, 0x6c, 0x69, 0x7a, 0x65, 0x64, 0x2e, 0x68, 0x70, 0x70, 0x00
	.type		__unnamed_1,@object
	.size		__unnamed_1,(.L_0 - __unnamed_1)
__unnamed_1:
        /*0072*/ 	.byte	0x76, 0x6f, 0x69, 0x64, 0x20, 0x63, 0x75, 0x74, 0x6c, 0x61, 0x73, 0x73, 0x3a, 0x3a, 0x67, 0x65
        /* <DEDUP_REMOVED lines=177> */
        /*0b92*/ 	.byte	0x69, 0x64, 0x65, 0x6e, 0x74, 0x69, 0x74, 0x79, 0x5d, 0x00
.L_0:


//--------------------- .nv.shared._ZN7cutlass13device_kernelINS_4gemm6kernel13GemmUniversalIN4cute5tupleIJiiiiEEENS1_10collective13CollectiveMmaINS1_34MainloopSm90TmaGmmaWarpSpecializedILi5ENS5_IJNS4_1CILi2EEENSA_ILi1EEESC_EEENS1_35KernelTmaWarpSpecializedCooperativeEEENS5_IJNSA_ILi128EEENSA_ILi256EEENSA_ILi32EEEEEENS_10tfloat32_tENS5_IJlSC_lEEESK_SL_NS4_8TiledMMAINS4_8MMA_AtomIJNS4_4SM904GMMA30MMA_64x256x8_F32TF32TF32_SS_TNILNSP_7ScaleInE1ELSR_1EEEEEENS4_6LayoutISD_NS5_IJSC_NSA_ILi0EEESV_EEEEENS5_IJNS4_10UnderscoreESY_SY_EEEEENS4_13SM90_TMA_LOADENS4_14ComposedLayoutINS4_7SwizzleILi3ELi4ELi3EEENS4_18smem_ptr_flag_bitsILi32EEENSU_INS5_IJNSA_ILi8EEESI_EEENS5_IJSI_SC_EEEEEEEvNS4_8identityENS4_23SM90_TMA_LOAD_MULTICASTES1B_vS1C_EENS_8epilogue10collective6detail29Sm90TmaWarpSpecializedAdapterINS1G_15DefaultEpilogueISK_SL_SL_NS1F_6thread17LinearCombinationISK_Li1EffLNS1K_9ScaleType4KindE0ELNS_15FloatRoundStyleE2ESK_EENS1_15EpilogueDefaultEEEEEvvEEEEvNT_6ParamsE --------------------------
	.section	.nv.shared._ZN7cutlass13device_kernelINS_4gemm6kernel13GemmUniversalIN4cute5tupleIJiiiiEEENS1_10collective13CollectiveMmaINS1_34MainloopSm90TmaGmmaWarpSpecializedILi5ENS5_IJNS4_1CILi2EEENSA_ILi1EEESC_EEENS1_35KernelTmaWarpSpecializedCooperativeEEENS5_IJNSA_ILi128EEENSA_ILi256EEENSA_ILi32EEEEEENS_10tfloat32_tENS5_IJlSC_lEEESK_SL_NS4_8TiledMMAINS4_8MMA_AtomIJNS4_4SM904GMMA30MMA_64x256x8_F32TF32TF32_SS_TNILNSP_7ScaleInE1ELSR_1EEEEEENS4_6LayoutISD_NS5_IJSC_NSA_ILi0EEESV_EEEEENS5_IJNS4_10UnderscoreESY_SY_EEEEENS4_13SM90_TMA_LOADENS4_14ComposedLayoutINS4_7SwizzleILi3ELi4ELi3EEENS4_18smem_ptr_flag_bitsILi32EEENSU_INS5_IJNSA_ILi8EEESI_EEENS5_IJSI_SC_EEEEEEEvNS4_8identityENS4_23SM90_TMA_LOAD_MULTICASTES1B_vS1C_EENS_8epilogue10collective6detail29Sm90TmaWarpSpecializedAdapterINS1G_15DefaultEpilogueISK_SL_SL_NS1F_6thread17LinearCombinationISK_Li1EffLNS1K_9ScaleType4KindE0ELNS_15FloatRoundStyleE2ESK_EENS1_15EpilogueDefaultEEEEEvvEEEEvNT_6ParamsE,"aw",@nobits
	.sectionflags	@""
	.align	16
	.zero		1024


//--------------------- .nv.shared.reserved.0     --------------------------
	.section	.nv.shared.reserved.0,"aw",@nobits
	.weak		__nv_reservedSMEM_offset_0_alias
	.size		__nv_reservedSMEM_offset_0_alias, 0, 0
	.other		__nv_reservedSMEM_offset_0_alias,@"STO_CUDA_RESERVED_SHARED STV_DEFAULT"
__nv_reservedSMEM_offset_0_alias:
	.zero		0


//--------------------- .nv.global                --------------------------
	.section	.nv.global,"aw",@nobits
.nv.global:
	.type		_ZN39_INTERNAL_828b3ada_4_k_cu_d072c5ca_71834cute1_E,@object
	.size		_ZN39_INTERNAL_828b3ada_4_k_cu_d072c5ca_71834cute1_E,(_ZN39_INTERNAL_828b3ada_4_k_cu_d072c5ca_71834cuda3std3__45__cpo6cbeginE - _ZN39_INTERNAL_828b3ada_4_k_cu_d072c5ca_71834cute1_E)
_ZN39_INTERNAL_828b3ada_4_k_cu_d072c5ca_71834cute1_E:
	.zero		1
	.type		_ZN39_INTERNAL_828b3ada_4_k_cu_d072c5ca_71834cuda3std3__45__cpo6cbeginE,@object
	.size		_ZN39_INTERNAL_828b3ada_4_k_cu_d072c5ca_71834cuda3std3__45__cpo6cbeginE,(_ZN39_INTERNAL_828b3ada_4_k_cu_d072c5ca_71834cuda3std3__48in_placeE - _ZN39_INTERNAL_828b3ada_4_k_cu_d072c5ca_71834cuda3std3__45__cpo6cbeginE)
_ZN39_INTERNAL_828b3ada_4_k_cu_d072c5ca_71834cuda3std3__45__cpo6cbeginE:
	.zero		1
	.type		_ZN39_INTERNAL_828b3ada_4_k_cu_d072c5ca_71834cuda3std3__48in_placeE,@object
	.size		_ZN39_INTERNAL_828b3ada_4_k_cu_d072c5ca_71834cuda3std3__48in_placeE,(_ZN39_INTERNAL_828b3ada_4_k_cu_d072c5ca_71834cuda3std6ranges3__45__cpo9iter_moveE - _ZN39_INTERNAL_828b3ada_4_k_cu_d072c5ca_71834cuda3std3__48in_placeE)
_ZN39_INTERNAL_828b3ada_4_k_cu_d072c5ca_71834cuda3std3__48in_placeE:
	.zero		1
	.type		_ZN39_INTERNAL_828b3ada_4_k_cu_d072c5ca_71834cuda3std6ranges3__45__cpo9iter_moveE,@object
	.size		_ZN39_INTERNAL_828b3ada_4_k_cu_d072c5ca_71834cuda3std6ranges3__45__cpo9iter_moveE,(_ZN39_INTERNAL_828b3ada_4_k_cu_d072c5ca_71834cuda3std3__45__cpo5beginE - _ZN39_INTERNAL_828b3ada_4_k_cu_d072c5ca_71834cuda3std6ranges3__45__cpo9iter_moveE)
_ZN39_INTERNAL_828b3ada_4_k_cu_d072c5ca_71834cuda3std6ranges3__45__cpo9iter_moveE:
	.zero		1
	.type		_ZN39_INTERNAL_828b3ada_4_k_cu_d072c5ca_71834cuda3std3__45__cpo5beginE,@object
	.size		_ZN39_INTERNAL_828b3ada_4_k_cu_d072c5ca_71834cuda3std3__45__cpo5beginE,(_ZN39_INTERNAL_828b3ada_4_k_cu_d072c5ca_71834cuda3std3__441_GLOBAL__N__828b3ada_4_k_cu_d072c5ca_71836ignoreE - _ZN39_INTERNAL_828b3ada_4_k_cu_d072c5ca_71834cuda3std3__45__cpo5beginE)
_ZN39_INTERNAL_828b3ada_4_k_cu_d072c5ca_71834cuda3std3__45__cpo5beginE:
	.zero		1
	.type		_ZN39_INTERNAL_828b3ada_4_k_cu_d072c5ca_71834cuda3std3__441_GLOBAL__N__828b3ada_4_k_cu_d072c5ca_71836ignoreE,@object
	.size		_ZN39_INTERNAL_828b3ada_4_k_cu_d072c5ca_71834cuda3std3__441_GLOBAL__N__828b3ada_4_k_cu_d072c5ca_71836ignoreE,(_ZN39_INTERNAL_828b3ada_4_k_cu_d072c5ca_71834cute7productE - _ZN39_INTERNAL_828b3ada_4_k_cu_d072c5ca_71834cuda3std3__441_GLOBAL__N__828b3ada_4_k_cu_d072c5ca_71836ignoreE)
_ZN39_INTERNAL_828b3ada_4_k_cu_d072c5ca_71834cuda3std3__441_GLOBAL__N__828b3ada_4_k_cu_d072c5ca_71836ignoreE:
	.zero		1
	.type		_ZN39_INTERNAL_828b3ada_4_k_cu_d072c5ca_71834cute7productE,@object
	.size		_ZN39_INTERNAL_828b3ada_4_k_cu_d072c5ca_71834cute7productE,(_ZN39_INTERNAL_828b3ada_4_k_cu_d072c5ca_71834cuda3std3__45__cpo3endE - _ZN39_INTERNAL_828b3ada_4_k_cu_d072c5ca_71834cute7productE)
_ZN39_INTERNAL_828b3ada_4_k_cu_d072c5ca_71834cute7productE:
	.zero		1
	.type		_ZN39_INTERNAL_828b3ada_4_k_cu_d072c5ca_71834cuda3std3__45__cpo3endE,@object
	.size		_ZN39_INTERNAL_828b3ada_4_k_cu_d072c5ca_71834cuda3std3__45__cpo3endE,(_ZN39_INTERNAL_828b3ada_4_k_cu_d072c5ca_71834cuda3std3__419piecewise_constructE - _ZN39_INTERNAL_828b3ada_4_k_cu_d072c5ca_71834cuda3std3__45__cpo3endE)
_ZN39_INTERNAL_828b3ada_4_k_cu_d072c5ca_71834cuda3std3__45__cpo3endE:
	.zero		1
	.type		_ZN39_INTERNAL_828b3ada_4_k_cu_d072c5ca_71834cuda3std3__419piecewise_constructE,@object
	.size		_ZN39_INTERNAL_828b3ada_4_k_cu_d072c5ca_71834cuda3std3__419piecewise_constructE,(_ZN39_INTERNAL_828b3ada_4_k_cu_d072c5ca_71834cuda3std3__45__cpo4cendE - _ZN39_INTERNAL_828b3ada_4_k_cu_d072c5ca_71834cuda3std3__419piecewise_constructE)
_ZN39_INTERNAL_828b3ada_4_k_cu_d072c5ca_71834cuda3std3__419piecewise_constructE:
	.zero		1
	.type		_ZN39_INTERNAL_828b3ada_4_k_cu_d072c5ca_71834cuda3std3__45__cpo4cendE,@object
	.size		_ZN39_INTERNAL_828b3ada_4_k_cu_d072c5ca_71834cuda3std3__45__cpo4cendE,(_ZN39_INTERNAL_828b3ada_4_k_cu_d072c5ca_71834cuda3std6ranges3__45__cpo4swapE - _ZN39_INTERNAL_828b3ada_4_k_cu_d072c5ca_71834cuda3std3__45__cpo4cendE)
_ZN39_INTERNAL_828b3ada_4_k_cu_d072c5ca_71834cuda3std3__45__cpo4cendE:
	.zero		1
	.type		_ZN39_INTERNAL_828b3ada_4_k_cu_d072c5ca_71834cuda3std6ranges3__45__cpo4swapE,@object
	.size		_ZN39_INTERNAL_828b3ada_4_k_cu_d072c5ca_71834cuda3std6ranges3__45__cpo4swapE,(.L_8 - _ZN39_INTERNAL_828b3ada_4_k_cu_d072c5ca_71834cuda3std6ranges3__45__cpo4swapE)
_ZN39_INTERNAL_828b3ada_4_k_cu_d072c5ca_71834cuda3std6ranges3__45__cpo4swapE:
	.zero		1
.L_8:


//--------------------- .nv.constant0._ZN7cutlass13device_kernelINS_4gemm6kernel13GemmUniversalIN4cute5tupleIJiiiiEEENS1_10collective13CollectiveMmaINS1_34MainloopSm90TmaGmmaWarpSpecializedILi5ENS5_IJNS4_1CILi2EEENSA_ILi1EEESC_EEENS1_35KernelTmaWarpSpecializedCooperativeEEENS5_IJNSA_ILi128EEENSA_ILi256EEENSA_ILi32EEEEEENS_10tfloat32_tENS5_IJlSC_lEEESK_SL_NS4_8TiledMMAINS4_8MMA_AtomIJNS4_4SM904GMMA30MMA_64x256x8_F32TF32TF32_SS_TNILNSP_7ScaleInE1ELSR_1EEEEEENS4_6LayoutISD_NS5_IJSC_NSA_ILi0EEESV_EEEEENS5_IJNS4_10UnderscoreESY_SY_EEEEENS4_13SM90_TMA_LOADENS4_14ComposedLayoutINS4_7SwizzleILi3ELi4ELi3EEENS4_18smem_ptr_flag_bitsILi32EEENSU_INS5_IJNSA_ILi8EEESI_EEENS5_IJSI_SC_EEEEEEEvNS4_8identityENS4_23SM90_TMA_LOAD_MULTICASTES1B_vS1C_EENS_8epilogue10collective6detail29Sm90TmaWarpSpecializedAdapterINS1G_15DefaultEpilogueISK_SL_SL_NS1F_6thread17LinearCombinationISK_Li1EffLNS1K_9ScaleType4KindE0ELNS_15FloatRoundStyleE2ESK_EENS1_15EpilogueDefaultEEEEEvvEEEEvNT_6ParamsE --------------------------
	.section	.nv.constant0._ZN7cutlass13device_kernelINS_4gemm6kernel13GemmUniversalIN4cute5tupleIJiiiiEEENS1_10collective13CollectiveMmaINS1_34MainloopSm90TmaGmmaWarpSpecializedILi5ENS5_IJNS4_1CILi2EEENSA_ILi1EEESC_EEENS1_35KernelTmaWarpSpecializedCooperativeEEENS5_IJNSA_ILi128EEENSA_ILi256EEENSA_ILi32EEEEEENS_10tfloat32_tENS5_IJlSC_lEEESK_SL_NS4_8TiledMMAINS4_8MMA_AtomIJNS4_4SM904GMMA30MMA_64x256x8_F32TF32TF32_SS_TNILNSP_7ScaleInE1ELSR_1EEEEEENS4_6LayoutISD_NS5_IJSC_NSA_ILi0EEESV_EEEEENS5_IJNS4_10UnderscoreESY_SY_EEEEENS4_13SM90_TMA_LOADENS4_14ComposedLayoutINS4_7SwizzleILi3ELi4ELi3EEENS4_18smem_ptr_flag_bitsILi32EEENSU_INS5_IJNSA_ILi8EEESI_EEENS5_IJSI_SC_EEEEEEEvNS4_8identityENS4_23SM90_TMA_LOAD_MULTICASTES1B_vS1C_EENS_8epilogue10collective6detail29Sm90TmaWarpSpecializedAdapterINS1G_15DefaultEpilogueISK_SL_SL_NS1F_6thread17LinearCombinationISK_Li1EffLNS1K_9ScaleType4KindE0ELNS_15FloatRoundStyleE2ESK_EENS1_15EpilogueDefaultEEEEEvvEEEEvNT_6ParamsE,"a",@progbits
	.sectionflags	@""
	.align	4
.nv.constant0._ZN7cutlass13device_kernelINS_4gemm6kernel13GemmUniversalIN4cute5tupleIJiiiiEEENS1_10collective13CollectiveMmaINS1_34MainloopSm90TmaGmmaWarpSpecializedILi5ENS5_IJNS4_1CILi2EEENSA_ILi1EEESC_EEENS1_35KernelTmaWarpSpecializedCooperativeEEENS5_IJNSA_ILi128EEENSA_ILi256EEENSA_ILi32EEEEEENS_10tfloat32_tENS5_IJlSC_lEEESK_SL_NS4_8TiledMMAINS4_8MMA_AtomIJNS4_4SM904GMMA30MMA_64x256x8_F32TF32TF32_SS_TNILNSP_7ScaleInE1ELSR_1EEEEEENS4_6LayoutISD_NS5_IJSC_NSA_ILi0EEESV_EEEEENS5_IJNS4_10UnderscoreESY_SY_EEEEENS4_13SM90_TMA_LOADENS4_14ComposedLayoutINS4_7SwizzleILi3ELi4ELi3EEENS4_18smem_ptr_flag_bitsILi32EEENSU_INS5_IJNSA_ILi8EEESI_EEENS5_IJSI_SC_EEEEEEEvNS4_8identityENS4_23SM90_TMA_LOAD_MULTICASTES1B_vS1C_EENS_8epilogue10collective6detail29Sm90TmaWarpSpecializedAdapterINS1G_15DefaultEpilogueISK_SL_SL_NS1F_6thread17LinearCombinationISK_Li1EffLNS1K_9ScaleType4KindE0ELNS_15FloatRoundStyleE2ESK_EENS1_15EpilogueDefaultEEEEEvvEEEEvNT_6ParamsE:
	.zero		1664


//--------------------- SYMBOLS --------------------------

	.type		.nv.reservedSmem.offset0,@object
	.size		.nv.reservedSmem.offset0,0x4
	.type		__assertfail,@function
